// auto-generated by cutlass_sweep.gemm — config: {"arch": "sm_90", "cluster_m": 2, "cluster_n": 2, "dtype": "int8", "stages": 3, "tile_k": 64, "tile_m": 256, "tile_n": 256}
#include "cutlass/cutlass.h"
#include "cutlass/gemm/collective/collective_builder.hpp"
#include "cutlass/gemm/device/gemm_universal_adapter.h"
#include "cutlass/gemm/kernel/gemm_universal.hpp"
#include "cutlass/epilogue/collective/collective_builder.hpp"

using ElemA = int8_t;
using ElemB = int8_t;
using ElemCD = int8_t;
using Acc  = int32_t;
using TileShape    = cute::Shape<cute::_256, cute::_256, cute::_64>;
using ClusterShape = cute::Shape<cute::_2, cute::_2, cute::_1>;

using CollectiveEpilogue = typename cutlass::epilogue::collective::CollectiveBuilder<
    cutlass::arch::Sm90, cutlass::arch::OpClassTensorOp,
    TileShape, ClusterShape,
    cutlass::epilogue::collective::EpilogueTileAuto,
    Acc, Acc,
    ElemCD, cutlass::layout::RowMajor, 128 / cutlass::sizeof_bits<ElemCD>::value,
    ElemCD, cutlass::layout::RowMajor, 128 / cutlass::sizeof_bits<ElemCD>::value,
    cutlass::epilogue::collective::EpilogueScheduleAuto
  >::CollectiveOp;

using CollectiveMainloop = typename cutlass::gemm::collective::CollectiveBuilder<
    cutlass::arch::Sm90, cutlass::arch::OpClassTensorOp,
    ElemA, cutlass::layout::RowMajor, 128 / cutlass::sizeof_bits<ElemA>::value,
    ElemB, cutlass::layout::ColumnMajor, 128 / cutlass::sizeof_bits<ElemB>::value,
    Acc,
    TileShape, ClusterShape,
    cutlass::gemm::collective::StageCount<3>,
    cutlass::gemm::collective::KernelScheduleAuto
  >::CollectiveOp;

using GemmKernel = cutlass::gemm::kernel::GemmUniversal<
    cute::Shape<int,int,int,int>,
    CollectiveMainloop,
    CollectiveEpilogue
>;
using Gemm = cutlass::gemm::device::GemmUniversalAdapter<GemmKernel>;

// Force the device kernel symbol into the cubin without needing a host main.
auto* _anchor = &cutlass::device_kernel<GemmKernel>;


// ===== COMPILED SASS (sm_90a) =====

	.target	sm_90a

	.elftype	@"ET_EXEC"


//--------------------- .note.nv.tkinfo           --------------------------
	.section	.note.nv.tkinfo,"",@"SHT_NOTE"
	.sectionflags	@"SHF_NOTE_NV_TKINFO"
	.tkinfo
        /*0018*/ 	.word	0x00000002
        /*0030*/ 	.string	""
        /*0030*/ 	.string	"ptxas"
        /*0030*/ 	.string	"Cuda compilation tools, release 13.0, V13.0.88"
        /*0030*/ 	.string	"Build cuda_13.0.r13.0/compiler.36424714_0"
        /*0030*/ 	.string	"-arch sm_90a -m 64 "



//--------------------- .note.nv.cuinfo           --------------------------
	.section	.note.nv.cuinfo,"",@"SHT_NOTE"
	.sectionflags	@"SHF_NOTE_NV_CUINFO"
        /*0018*/ 	.short	0x0002
        /*001a*/ 	.short	0x005a
        /*001c*/ 	.short	0x0082
	.zero		2


//--------------------- .nv.info                  --------------------------
	.section	.nv.info,"",@"SHT_CUDA_INFO"
	.align	4


	//----- nvinfo : EIATTR_REGCOUNT
	.align		4
        /*0000*/ 	.byte	0x04, 0x2f
        /*0002*/ 	.short	(.L_15 - .L_14)
	.align		4
.L_14:
        /*0004*/ 	.word	index@(_ZN7cutlass13device_kernelINS_4gemm6kernel13GemmUniversalIN4cute5tupleIJiiiiEEENS1_10collective13CollectiveMmaINS1_34MainloopSm90TmaGmmaWarpSpecializedILi3ENS5_IJNS4_1CILi2EEESB_NSA_ILi1EEEEEENS1_35KernelTmaWarpSpecializedCooperativeEEENS5_IJNSA_ILi256EEESG_NSA_ILi64EEEEEEaNS5_IJlSC_lEEEaSJ_NS4_8TiledMMAINS4_8MMA_AtomIJNS4_4SM904GMMA27MMA_64x256x32_S32S8S8_SS_TNEEEENS4_6LayoutINS5_IJSB_SC_SC_EEENS5_IJSC_NSA_ILi0EEESS_EEEEENS5_IJNS4_10UnderscoreESV_SV_EEEEENS4_23SM90_TMA_LOAD_MULTICASTENS4_14ComposedLayoutINS4_7SwizzleILi2ELi4ELi3EEENS4_18smem_ptr_flag_bitsILi8EEENSQ_INS5_IJNSA_ILi8EEESH_EEENS5_IJSH_SC_EEEEEEEvNS4_8identityESY_S18_vS19_EENS_8epilogue10collective6detail29Sm90TmaWarpSpecializedAdapterINS1C_15DefaultEpilogueIaSJ_SJ_NS1B_6thread17LinearCombinationIaLi1EiiLNS1G_9ScaleType4KindE0ELNS_15FloatRoundStyleE2EaEENS1_15EpilogueDefaultEEEEEvvEEEEvNT_6ParamsE)
        /*0008*/ 	.word	0x000000a8


	//----- nvinfo : EIATTR_FRAME_SIZE
	.align		4
.L_15:
        /*000c*/ 	.byte	0x04, 0x11
        /*000e*/ 	.short	(.L_17 - .L_16)
	.align		4
.L_16:
        /*0010*/ 	.word	index@(_ZN7cutlass13device_kernelINS_4gemm6kernel13GemmUniversalIN4cute5tupleIJiiiiEEENS1_10collective13CollectiveMmaINS1_34MainloopSm90TmaGmmaWarpSpecializedILi3ENS5_IJNS4_1CILi2EEESB_NSA_ILi1EEEEEENS1_35KernelTmaWarpSpecializedCooperativeEEENS5_IJNSA_ILi256EEESG_NSA_ILi64EEEEEEaNS5_IJlSC_lEEEaSJ_NS4_8TiledMMAINS4_8MMA_AtomIJNS4_4SM904GMMA27MMA_64x256x32_S32S8S8_SS_TNEEEENS4_6LayoutINS5_IJSB_SC_SC_EEENS5_IJSC_NSA_ILi0EEESS_EEEEENS5_IJNS4_10UnderscoreESV_SV_EEEEENS4_23SM90_TMA_LOAD_MULTICASTENS4_14ComposedLayoutINS4_7SwizzleILi2ELi4ELi3EEENS4_18smem_ptr_flag_bitsILi8EEENSQ_INS5_IJNSA_ILi8EEESH_EEENS5_IJSH_SC_EEEEEEEvNS4_8identityESY_S18_vS19_EENS_8epilogue10collective6detail29Sm90TmaWarpSpecializedAdapterINS1C_15DefaultEpilogueIaSJ_SJ_NS1B_6thread17LinearCombinationIaLi1EiiLNS1G_9ScaleType4KindE0ELNS_15FloatRoundStyleE2EaEENS1_15EpilogueDefaultEEEEEvvEEEEvNT_6ParamsE)
        /*0014*/ 	.word	0x000004c0


	//----- nvinfo : EIATTR_MIN_STACK_SIZE
	.align		4
.L_17:
        /*0018*/ 	.byte	0x04, 0x12
        /*001a*/ 	.short	(.L_19 - .L_18)
	.align		4
.L_18:
        /*001c*/ 	.word	index@(_ZN7cutlass13device_kernelINS_4gemm6kernel13GemmUniversalIN4cute5tupleIJiiiiEEENS1_10collective13CollectiveMmaINS1_34MainloopSm90TmaGmmaWarpSpecializedILi3ENS5_IJNS4_1CILi2EEESB_NSA_ILi1EEEEEENS1_35KernelTmaWarpSpecializedCooperativeEEENS5_IJNSA_ILi256EEESG_NSA_ILi64EEEEEEaNS5_IJlSC_lEEEaSJ_NS4_8TiledMMAINS4_8MMA_AtomIJNS4_4SM904GMMA27MMA_64x256x32_S32S8S8_SS_TNEEEENS4_6LayoutINS5_IJSB_SC_SC_EEENS5_IJSC_NSA_ILi0EEESS_EEEEENS5_IJNS4_10UnderscoreESV_SV_EEEEENS4_23SM90_TMA_LOAD_MULTICASTENS4_14ComposedLayoutINS4_7SwizzleILi2ELi4ELi3EEENS4_18smem_ptr_flag_bitsILi8EEENSQ_INS5_IJNSA_ILi8EEESH_EEENS5_IJSH_SC_EEEEEEEvNS4_8identityESY_S18_vS19_EENS_8epilogue10collective6detail29Sm90TmaWarpSpecializedAdapterINS1C_15DefaultEpilogueIaSJ_SJ_NS1B_6thread17LinearCombinationIaLi1EiiLNS1G_9ScaleType4KindE0ELNS_15FloatRoundStyleE2EaEENS1_15EpilogueDefaultEEEEEvvEEEEvNT_6ParamsE)
        /*0020*/ 	.word	0x000004c0
.L_19:


//--------------------- .nv.compat                --------------------------
	.section	.nv.compat,"",@"SHT_CUDA_COMPAT_INFO"
	.align	4
        /*0000*/ 	.byte	0x02, 0x09, 0x01, 0x00, 0x02, 0x02, 0x04, 0x00, 0x02, 0x05, 0x05, 0x00, 0x03, 0x07, 0x01, 0x01
        /*0010*/ 	.byte	0x02, 0x03, 0x01, 0x00, 0x02, 0x06, 0x01, 0x00, 0x04, 0x0b, 0x08, 0x00, 0x00, 0x00, 0x00, 0x00
        /*0020*/ 	.byte	0x00, 0x00, 0x00, 0x00


//--------------------- .nv.info._ZN7cutlass13device_kernelINS_4gemm6kernel13GemmUniversalIN4cute5tupleIJiiiiEEENS1_10collective13CollectiveMmaINS1_34MainloopSm90TmaGmmaWarpSpecializedILi3ENS5_IJNS4_1CILi2EEESB_NSA_ILi1EEEEEENS1_35KernelTmaWarpSpecializedCooperativeEEENS5_IJNSA_ILi256EEESG_NSA_ILi64EEEEEEaNS5_IJlSC_lEEEaSJ_NS4_8TiledMMAINS4_8MMA_AtomIJNS4_4SM904GMMA27MMA_64x256x32_S32S8S8_SS_TNEEEENS4_6LayoutINS5_IJSB_SC_SC_EEENS5_IJSC_NSA_ILi0EEESS_EEEEENS5_IJNS4_10UnderscoreESV_SV_EEEEENS4_23SM90_TMA_LOAD_MULTICASTENS4_14ComposedLayoutINS4_7SwizzleILi2ELi4ELi3EEENS4_18smem_ptr_flag_bitsILi8EEENSQ_INS5_IJNSA_ILi8EEESH_EEENS5_IJSH_SC_EEEEEEEvNS4_8identityESY_S18_vS19_EENS_8epilogue10collective6detail29Sm90TmaWarpSpecializedAdapterINS1C_15DefaultEpilogueIaSJ_SJ_NS1B_6thread17LinearCombinationIaLi1EiiLNS1G_9ScaleType4KindE0ELNS_15FloatRoundStyleE2EaEENS1_15EpilogueDefaultEEEEEvvEEEEvNT_6ParamsE --------------------------
	.section	.nv.info._ZN7cutlass13device_kernelINS_4gemm6kernel13GemmUniversalIN4cute5tupleIJiiiiEEENS1_10collective13CollectiveMmaINS1_34MainloopSm90TmaGmmaWarpSpecializedILi3ENS5_IJNS4_1CILi2EEESB_NSA_ILi1EEEEEENS1_35KernelTmaWarpSpecializedCooperativeEEENS5_IJNSA_ILi256EEESG_NSA_ILi64EEEEEEaNS5_IJlSC_lEEEaSJ_NS4_8TiledMMAINS4_8MMA_AtomIJNS4_4SM904GMMA27MMA_64x256x32_S32S8S8_SS_TNEEEENS4_6LayoutINS5_IJSB_SC_SC_EEENS5_IJSC_NSA_ILi0EEESS_EEEEENS5_IJNS4_10UnderscoreESV_SV_EEEEENS4_23SM90_TMA_LOAD_MULTICASTENS4_14ComposedLayoutINS4_7SwizzleILi2ELi4ELi3EEENS4_18smem_ptr_flag_bitsILi8EEENSQ_INS5_IJNSA_ILi8EEESH_EEENS5_IJSH_SC_EEEEEEEvNS4_8identityESY_S18_vS19_EENS_8epilogue10collective6detail29Sm90TmaWarpSpecializedAdapterINS1C_15DefaultEpilogueIaSJ_SJ_NS1B_6thread17LinearCombinationIaLi1EiiLNS1G_9ScaleType4KindE0ELNS_15FloatRoundStyleE2EaEENS1_15EpilogueDefaultEEEEEvvEEEEvNT_6ParamsE,"",@"SHT_CUDA_INFO"
	.sectionflags	@""
	.align	4


	//----- nvinfo : EIATTR_CUDA_API_VERSION
	.align		4
        /*0000*/ 	.byte	0x04, 0x37
        /*0002*/ 	.short	(.L_21 - .L_20)
.L_20:
        /*0004*/ 	.word	0x00000082


	//----- nvinfo : EIATTR_KPARAM_INFO
	.align		4
.L_21:
        /*0008*/ 	.byte	0x04, 0x17
        /*000a*/ 	.short	(.L_23 - .L_22)
.L_22:
        /*000c*/ 	.word	0x00000000
        /*0010*/ 	.short	0x0000
        /*0012*/ 	.short	0x0070
        /*0014*/ 	.byte	0x00, 0xf0, 0x01, 0x10


	//----- nvinfo : EIATTR_SPARSE_MMA_MASK
	.align		4
.L_23:
        /*0018*/ 	.byte	0x03, 0x50
        /*001a*/ 	.short	0x0000


	//----- nvinfo : EIATTR_MAXREG_COUNT
	.align		4
        /*001c*/ 	.byte	0x03, 0x1b
        /*001e*/ 	.short	0x00a8


	//----- nvinfo : EIATTR_NUM_BARRIERS
	.align		4
        /*0020*/ 	.byte	0x02, 0x4c
        /*0022*/ 	.byte	0x01
	.zero		1


	//----- nvinfo : EIATTR_EXTERNS
	.align		4
        /*0024*/ 	.byte	0x04, 0x0f
        /*0026*/ 	.short	(.L_25 - .L_24)


	//   ....[0]....
	.align		4
.L_24:
        /*0028*/ 	.word	index@(__assertfail)


	//----- nvinfo : EIATTR_ANNOTATIONS
	.align		4
.L_25:
        /*002c*/ 	.byte	0x04, 0x55
        /*002e*/ 	.short	(.L_27 - .L_26)


	//   ....[0]....
.L_26:
        /*0030*/ 	.word	0x00000001
        /*0034*/ 	.byte	0xe0, 0x09, 0x00, 0x00, 0x01, 0x00, 0x00, 0x00, 0xf0, 0x09, 0x00, 0x00, 0x01, 0x00, 0x00, 0x00
        /* <DEDUP_REMOVED lines=381> */
        /*1814*/ 	.byte	0x70, 0x3c, 0x01, 0x00, 0x01, 0x00, 0x00, 0x00, 0x90, 0x3c, 0x01, 0x00


	//----- nvinfo : EIATTR_MERCURY_ISA_VERSION
	.align		4
.L_27:
        /*1820*/ 	.byte	0x03, 0x5f
        /*1822*/ 	.short	0x0101


	//----- nvinfo : EIATTR_INT_WARP_WIDE_INSTR_OFFSETS
	.align		4
        /*1824*/ 	.byte	0x04, 0x31
        /*1826*/ 	.short	(.L_29 - .L_28)


	//   ....[0]....
.L_28:
        /*1828*/ 	.word	0x00000560


	//   ....[1]....
        /*182c*/ 	.word	0x00000570


	//   ....[2]....
        /*1830*/ 	.word	0x000006f0


	//----- nvinfo : EIATTR_COOP_GROUP_MASK_REGIDS
	.align		4
.L_29:
        /*1834*/ 	.byte	0x04, 0x29
        /*1836*/ 	.short	(.L_31 - .L_30)


	//   ....[0]....
.L_30:
        /*1838*/ 	.word	0xffffffff


	//   ....[1]....
        /*183c*/ 	.word	0xffffffff


	//   ....[2]....
        /*1840*/ 	.word	0xffffffff


	//   ....[3]....
        /*1844*/ 	.word	0xffffffff


	//   ....[4]....
        /*1848*/ 	.word	0xffffffff


	//   ....[5]....
        /*184c*/ 	.word	0xffffffff


	//----- nvinfo : EIATTR_COOP_GROUP_INSTR_OFFSETS
	.align		4
.L_31:
        /*1850*/ 	.byte	0x04, 0x28
        /*1852*/ 	.short	(.L_33 - .L_32)


	//   ....[0]....
.L_32:
        /*1854*/ 	.word	0x00000070


	//   ....[1]....
        /*1858*/ 	.word	0x00000080


	//   ....[2]....
        /*185c*/ 	.word	0x000001a0


	//   ....[3]....
        /*1860*/ 	.word	0x000003b0


	//   ....[4]....
        /*1864*/ 	.word	0x00000820


	//   ....[5]....
        /*1868*/ 	.word	0x000013f0


	//----- nvinfo : EIATTR_REG_RECONFIG
	.align		4
.L_33:
        /*186c*/ 	.byte	0x01, 0x54
	.zero		2


	//----- nvinfo : EIATTR_SYSCALL_OFFSETS
	.align		4
        /*1870*/ 	.byte	0x04, 0x46
        /*1872*/ 	.short	(.L_35 - .L_34)


	//   ....[0]....
.L_34:
        /*1874*/ 	.word	0x000015b0


	//----- nvinfo : EIATTR_MBARRIER_INSTR_OFFSETS
	.align		4
.L_35:
        /*1878*/ 	.byte	0x04, 0x39
        /*187a*/ 	.short	(.L_37 - .L_36)


	//   ....[0]....
.L_36:
        /*187c*/ 	.word	0x00000320
        /*1880*/ 	.word	0x000000ff
        /*1884*/ 	.word	0x00000000
        /*1888*/ 	.short	0x0100
        /*188a*/ 	.byte	0x08
	.zero		1


	//   ....[1]....
        /*188c*/ 	.word	0x00000330
        /*1890*/ 	.word	0x000000ff
        /*1894*/ 	.word	0x00000018
        /*1898*/ 	.short	0x0100
        /*189a*/ 	.byte	0x08
	.zero		1


	//   ....[2]....
        /*189c*/ 	.word	0x00000340
        /*18a0*/ 	.word	0x000000ff
        /*18a4*/ 	.word	0x00000008
        /*18a8*/ 	.short	0x0100
        /*18aa*/ 	.byte	0x08
	.zero		1


	//   ....[3]....
        /*18ac*/ 	.word	0x00000350
        /*18b0*/ 	.word	0x000000ff
        /*18b4*/ 	.word	0x00000020
        /*18b8*/ 	.short	0x0100
        /*18ba*/ 	.byte	0x08
	.zero		1


	//   ....[4]....
        /*18bc*/ 	.word	0x00000360
        /*18c0*/ 	.word	0x000000ff
        /*18c4*/ 	.word	0x00000010
        /*18c8*/ 	.short	0x0100
        /*18ca*/ 	.byte	0x08
	.zero		1


	//   ....[5]....
        /*18cc*/ 	.word	0x00000370
        /*18d0*/ 	.word	0x000000ff
        /*18d4*/ 	.word	0x00000028
        /*18d8*/ 	.short	0x0100
        /*18da*/ 	.byte	0x08
	.zero		1


	//   ....[6]....
        /*18dc*/ 	.word	0x00000750
        /*18e0*/ 	.word	0x000000ff
        /*18e4*/ 	.word	0x00000040
        /*18e8*/ 	.short	0x0100
        /*18ea*/ 	.byte	0x06
	.zero		1


	//   ....[7]....
        /*18ec*/ 	.word	0x00000780
        /*18f0*/ 	.word	0x000000ff
        /*18f4*/ 	.word	0x00000048
        /*18f8*/ 	.short	0x0100
        /*18fa*/ 	.byte	0x06
	.zero		1


	//   ....[8]....
        /*18fc*/ 	.word	0x00001690
        /*1900*/ 	.word	0x00000003
        /*1904*/ 	.word	0x00000000
        /*1908*/ 	.short	0x010a
        /*190a*/ 	.byte	0x3f
	.zero		1


	//   ....[9]....
        /*190c*/ 	.word	0x000016d0
        /*1910*/ 	.word	0x00000003
        /*1914*/ 	.word	0x00000000
        /*1918*/ 	.short	0x010a
        /*191a*/ 	.byte	0x3f
	.zero		1


	//   ....[10]....
        /*191c*/ 	.word	0x00002c30
        /*1920*/ 	.word	0x00000004
        /*1924*/ 	.word	0x00000000
        /*1928*/ 	.short	0x010a
        /*192a*/ 	.byte	0x3f
	.zero		1


	//   ....[11]....
        /*192c*/ 	.word	0x00002c70
        /*1930*/ 	.word	0x00000004
        /*1934*/ 	.word	0x00000000
        /*1938*/ 	.short	0x010a
        /*193a*/ 	.byte	0x3f
	.zero		1


	//   ....[12]....
        /*193c*/ 	.word	0x00004c80
        /*1940*/ 	.word	0x00000004
        /*1944*/ 	.word	0x00000000
        /*1948*/ 	.short	0x0101
        /*194a*/ 	.byte	0x3f
	.zero		1


	//   ....[13]....
        /*194c*/ 	.word	0x00004e90
        /*1950*/ 	.word	0x00000000
        /*1954*/ 	.word	0x00000000
        /*1958*/ 	.short	0x0101
        /*195a*/ 	.byte	0x3f
	.zero		1


	//   ....[14]....
        /*195c*/ 	.word	0x00013800
        /*1960*/ 	.word	0x0000000a
        /*1964*/ 	.word	0x00000018
        /*1968*/ 	.short	0x010a
        /*196a*/ 	.byte	0x3f
	.zero		1


	//   ....[15]....
        /*196c*/ 	.word	0x00013b90
        /*1970*/ 	.word	0x00000002
        /*1974*/ 	.word	0x00000048
        /*1978*/ 	.short	0x0101
        /*197a*/ 	.byte	0x3f
	.zero		1


	//   ....[16]....
        /*197c*/ 	.word	0x00014390
        /*1980*/ 	.word	0x00000005
        /*1984*/ 	.word	0x00000000
        /*1988*/ 	.short	0x010a
        /*198a*/ 	.byte	0x3f
	.zero		1


	//   ....[17]....
        /*198c*/ 	.word	0x00014420
        /*1990*/ 	.word	0x00000007
        /*1994*/ 	.word	0x00000000
        /*1998*/ 	.short	0x010a
        /*199a*/ 	.byte	0x3f
	.zero		1


	//   ....[18]....
        /*199c*/ 	.word	0x000144b0
        /*19a0*/ 	.word	0x00000003
        /*19a4*/ 	.word	0x00000000
        /*19a8*/ 	.short	0x010a
        /*19aa*/ 	.byte	0x3f
	.zero		1


	//   ....[19]....
        /*19ac*/ 	.word	0x00014510
        /*19b0*/ 	.word	0x00000003
        /*19b4*/ 	.word	0x00000000
        /*19b8*/ 	.short	0x010a
        /*19ba*/ 	.byte	0x3f
	.zero		1


	//   ....[20]....
        /*19bc*/ 	.word	0x00014560
        /*19c0*/ 	.word	0x00000004
        /*19c4*/ 	.word	0x00000000
        /*19c8*/ 	.short	0x010a
        /*19ca*/ 	.byte	0x3f
	.zero		1


	//   ....[21]....
        /*19cc*/ 	.word	0x00014630
        /*19d0*/ 	.word	0x0000000a
        /*19d4*/ 	.word	0x00000018
        /*19d8*/ 	.short	0x010a
        /*19da*/ 	.byte	0x3f
	.zero		1


	//   ....[22]....
        /*19dc*/ 	.word	0x00014700
        /*19e0*/ 	.word	0x00000005
        /*19e4*/ 	.word	0x00000000
        /*19e8*/ 	.short	0x010a
        /*19ea*/ 	.byte	0x3f
	.zero		1


	//   ....[23]....
        /*19ec*/ 	.word	0x00014750
        /*19f0*/ 	.word	0x00000007
        /*19f4*/ 	.word	0x00000000
        /*19f8*/ 	.short	0x010a
        /*19fa*/ 	.byte	0x3f
	.zero		1


	//----- nvinfo : EIATTR_NUM_MBARRIERS
	.align		4
.L_37:
        /*19fc*/ 	.byte	0x03, 0x38
        /*19fe*/ 	.short	0x0008


	//----- nvinfo : EIATTR_EXIT_INSTR_OFFSETS
	.align		4
        /*1a00*/ 	.byte	0x04, 0x1c
        /*1a02*/ 	.short	(.L_39 - .L_38)


	//   ....[0]....
.L_38:
        /*1a04*/ 	.word	0x00000a80


	//   ....[1]....
        /*1a08*/ 	.word	0x00001310


	//   ....[2]....
        /*1a0c*/ 	.word	0x00012d60


	//   ....[3]....
        /*1a10*/ 	.word	0x00013380


	//   ....[4]....
        /*1a14*/ 	.word	0x00014500


	//----- nvinfo : EIATTR_MAX_THREADS
	.align		4
.L_39:
        /*1a18*/ 	.byte	0x04, 0x05
        /*1a1a*/ 	.short	(.L_41 - .L_40)
.L_40:
        /*1a1c*/ 	.word	0x00000180
        /*1a20*/ 	.word	0x00000001
        /*1a24*/ 	.word	0x00000001


	//----- nvinfo : EIATTR_CRS_STACK_SIZE
	.align		4
.L_41:
        /*1a28*/ 	.byte	0x04, 0x1e
        /*1a2a*/ 	.short	(.L_43 - .L_42)
.L_42:
        /*1a2c*/ 	.word	0x00000000


	//----- nvinfo : EIATTR_CBANK_PARAM_SIZE
	.align		4
.L_43:
        /*1a30*/ 	.byte	0x03, 0x19
        /*1a32*/ 	.short	0x0470


	//----- nvinfo : EIATTR_PARAM_CBANK
	.align		4
        /*1a34*/ 	.byte	0x04, 0x0a
        /*1a36*/ 	.short	(.L_45 - .L_44)
	.align		4
.L_44:
        /*1a38*/ 	.word	index@(.nv.constant0._ZN7cutlass13device_kernelINS_4gemm6kernel13GemmUniversalIN4cute5tupleIJiiiiEEENS1_10collective13CollectiveMmaINS1_34MainloopSm90TmaGmmaWarpSpecializedILi3ENS5_IJNS4_1CILi2EEESB_NSA_ILi1EEEEEENS1_35KernelTmaWarpSpecializedCooperativeEEENS5_IJNSA_ILi256EEESG_NSA_ILi64EEEEEEaNS5_IJlSC_lEEEaSJ_NS4_8TiledMMAINS4_8MMA_AtomIJNS4_4SM904GMMA27MMA_64x256x32_S32S8S8_SS_TNEEEENS4_6LayoutINS5_IJSB_SC_SC_EEENS5_IJSC_NSA_ILi0EEESS_EEEEENS5_IJNS4_10UnderscoreESV_SV_EEEEENS4_23SM90_TMA_LOAD_MULTICASTENS4_14ComposedLayoutINS4_7SwizzleILi2ELi4ELi3EEENS4_18smem_ptr_flag_bitsILi8EEENSQ_INS5_IJNSA_ILi8EEESH_EEENS5_IJSH_SC_EEEEEEEvNS4_8identityESY_S18_vS19_EENS_8epilogue10collective6detail29Sm90TmaWarpSpecializedAdapterINS1C_15DefaultEpilogueIaSJ_SJ_NS1B_6thread17LinearCombinationIaLi1EiiLNS1G_9ScaleType4KindE0ELNS_15FloatRoundStyleE2EaEENS1_15EpilogueDefaultEEEEEvvEEEEvNT_6ParamsE)
        /*1a3c*/ 	.short	0x0210
        /*1a3e*/ 	.short	0x0470


	//----- nvinfo : EIATTR_SW_WAR
	.align		4
.L_45:
        /*1a40*/ 	.byte	0x04, 0x36
        /*1a42*/ 	.short	(.L_47 - .L_46)
.L_46:
        /*1a44*/ 	.word	0x00000008
.L_47:


//--------------------- .nv.callgraph             --------------------------
	.section	.nv.callgraph,"",@"SHT_CUDA_CALLGRAPH"
	.align	4
	.sectionentsize	8
	.align		4
        /*0000*/ 	.word	0x00000000
	.align		4
        /*0004*/ 	.word	0xffffffff
	.align		4
        /*0008*/ 	.word	index@(_ZN7cutlass13device_kernelINS_4gemm6kernel13GemmUniversalIN4cute5tupleIJiiiiEEENS1_10collective13CollectiveMmaINS1_34MainloopSm90TmaGmmaWarpSpecializedILi3ENS5_IJNS4_1CILi2EEESB_NSA_ILi1EEEEEENS1_35KernelTmaWarpSpecializedCooperativeEEENS5_IJNSA_ILi256EEESG_NSA_ILi64EEEEEEaNS5_IJlSC_lEEEaSJ_NS4_8TiledMMAINS4_8MMA_AtomIJNS4_4SM904GMMA27MMA_64x256x32_S32S8S8_SS_TNEEEENS4_6LayoutINS5_IJSB_SC_SC_EEENS5_IJSC_NSA_ILi0EEESS_EEEEENS5_IJNS4_10UnderscoreESV_SV_EEEEENS4_23SM90_TMA_LOAD_MULTICASTENS4_14ComposedLayoutINS4_7SwizzleILi2ELi4ELi3EEENS4_18smem_ptr_flag_bitsILi8EEENSQ_INS5_IJNSA_ILi8EEESH_EEENS5_IJSH_SC_EEEEEEEvNS4_8identityESY_S18_vS19_EENS_8epilogue10collective6detail29Sm90TmaWarpSpecializedAdapterINS1C_15DefaultEpilogueIaSJ_SJ_NS1B_6thread17LinearCombinationIaLi1EiiLNS1G_9ScaleType4KindE0ELNS_15FloatRoundStyleE2EaEENS1_15EpilogueDefaultEEEEEvvEEEEvNT_6ParamsE)
	.align		4
        /*000c*/ 	.word	index@(__assertfail)
	.align		4
        /*0010*/ 	.word	0x00000000
	.align		4
        /*0014*/ 	.word	0xfffffffe
	.align		4
        /*0018*/ 	.word	0x00000000
	.align		4
        /*001c*/ 	.word	0xfffffffd
	.align		4
        /*0020*/ 	.word	0x00000000
	.align		4
        /*0024*/ 	.word	0xfffffffc


//--------------------- .nv.constant4             --------------------------
	.section	.nv.constant4,"a",@progbits
	.align	8
	.align		8
.nv.constant4:
        /*0000*/ 	.dword	__assertfail
	.align		8
        /*0008*/ 	.dword	__unnamed_1
	.align		8
        /*0010*/ 	.dword	_ZN39_INTERNAL_2ba67782_4_k_cu_3c612c74_66614cuda3std3__45__cpo5beginE
	.align		8
        /*0018*/ 	.dword	_ZN39_INTERNAL_2ba67782_4_k_cu_3c612c74_66614cuda3std3__45__cpo3endE
	.align		8
        /*0020*/ 	.dword	_ZN39_INTERNAL_2ba67782_4_k_cu_3c612c74_66614cuda3std3__45__cpo6cbeginE
	.align		8
        /*0028*/ 	.dword	_ZN39_INTERNAL_2ba67782_4_k_cu_3c612c74_66614cuda3std3__45__cpo4cendE
	.align		8
        /*0030*/ 	.dword	_ZN39_INTERNAL_2ba67782_4_k_cu_3c612c74_66614cuda3std3__441_GLOBAL__N__2ba67782_4_k_cu_3c612c74_66616ignoreE
	.align		8
        /*0038*/ 	.dword	_ZN39_INTERNAL_2ba67782_4_k_cu_3c612c74_66614cuda3std3__419piecewise_constructE
	.align		8
        /*0040*/ 	.dword	_ZN39_INTERNAL_2ba67782_4_k_cu_3c612c74_66614cuda3std3__48in_placeE
	.align		8
        /*0048*/ 	.dword	_ZN39_INTERNAL_2ba67782_4_k_cu_3c612c74_66614cuda3std6ranges3__45__cpo4swapE
	.align		8
        /*0050*/ 	.dword	_ZN39_INTERNAL_2ba67782_4_k_cu_3c612c74_66614cuda3std6ranges3__45__cpo9iter_moveE
	.align		8
        /*0058*/ 	.dword	_ZN39_INTERNAL_2ba67782_4_k_cu_3c612c74_66614cute7productE
	.align		8
        /*0060*/ 	.dword	_ZN39_INTERNAL_2ba67782_4_k_cu_3c612c74_66614cute1_E
	.align		8
        /*0068*/ 	.dword	$str$22
	.align		8
        /*0070*/ 	.dword	$str$23


//--------------------- .text._ZN7cutlass13device_kernelINS_4gemm6kernel13GemmUniversalIN4cute5tupleIJiiiiEEENS1_10collective13CollectiveMmaINS1_34MainloopSm90TmaGmmaWarpSpecializedILi3ENS5_IJNS4_1CILi2EEESB_NSA_ILi1EEEEEENS1_35KernelTmaWarpSpecializedCooperativeEEENS5_IJNSA_ILi256EEESG_NSA_ILi64EEEEEEaNS5_IJlSC_lEEEaSJ_NS4_8TiledMMAINS4_8MMA_AtomIJNS4_4SM904GMMA27MMA_64x256x32_S32S8S8_SS_TNEEEENS4_6LayoutINS5_IJSB_SC_SC_EEENS5_IJSC_NSA_ILi0EEESS_EEEEENS5_IJNS4_10UnderscoreESV_SV_EEEEENS4_23SM90_TMA_LOAD_MULTICASTENS4_14ComposedLayoutINS4_7SwizzleILi2ELi4ELi3EEENS4_18smem_ptr_flag_bitsILi8EEENSQ_INS5_IJNSA_ILi8EEESH_EEENS5_IJSH_SC_EEEEEEEvNS4_8identityESY_S18_vS19_EENS_8epilogue10collective6detail29Sm90TmaWarpSpecializedAdapterINS1C_15DefaultEpilogueIaSJ_SJ_NS1B_6thread17LinearCombinationIaLi1EiiLNS1G_9ScaleType4KindE0ELNS_15FloatRoundStyleE2EaEENS1_15EpilogueDefaultEEEEEvvEEEEvNT_6ParamsE --------------------------
	.section	.text._ZN7cutlass13device_kernelINS_4gemm6kernel13GemmUniversalIN4cute5tupleIJiiiiEEENS1_10collective13CollectiveMmaINS1_34MainloopSm90TmaGmmaWarpSpecializedILi3ENS5_IJNS4_1CILi2EEESB_NSA_ILi1EEEEEENS1_35KernelTmaWarpSpecializedCooperativeEEENS5_IJNSA_ILi256EEESG_NSA_ILi64EEEEEEaNS5_IJlSC_lEEEaSJ_NS4_8TiledMMAINS4_8MMA_AtomIJNS4_4SM904GMMA27MMA_64x256x32_S32S8S8_SS_TNEEEENS4_6LayoutINS5_IJSB_SC_SC_EEENS5_IJSC_NSA_ILi0EEESS_EEEEENS5_IJNS4_10UnderscoreESV_SV_EEEEENS4_23SM90_TMA_LOAD_MULTICASTENS4_14ComposedLayoutINS4_7SwizzleILi2ELi4ELi3EEENS4_18smem_ptr_flag_bitsILi8EEENSQ_INS5_IJNSA_ILi8EEESH_EEENS5_IJSH_SC_EEEEEEEvNS4_8identityESY_S18_vS19_EENS_8epilogue10collective6detail29Sm90TmaWarpSpecializedAdapterINS1C_15DefaultEpilogueIaSJ_SJ_NS1B_6thread17LinearCombinationIaLi1EiiLNS1G_9ScaleType4KindE0ELNS_15FloatRoundStyleE2EaEENS1_15EpilogueDefaultEEEEEvvEEEEvNT_6ParamsE,"ax",@progbits
	.align	128
.text._ZN7cutlass13device_kernelINS_4gemm6kernel13GemmUniversalIN4cute5tupleIJiiiiEEENS1_10collective13CollectiveMmaINS1_34MainloopSm90TmaGmmaWarpSpecializedILi3ENS5_IJNS4_1CILi2EEESB_NSA_ILi1EEEEEENS1_35KernelTmaWarpSpecializedCooperativeEEENS5_IJNSA_ILi256EEESG_NSA_ILi64EEEEEEaNS5_IJlSC_lEEEaSJ_NS4_8TiledMMAINS4_8MMA_AtomIJNS4_4SM904GMMA27MMA_64x256x32_S32S8S8_SS_TNEEEENS4_6LayoutINS5_IJSB_SC_SC_EEENS5_IJSC_NSA_ILi0EEESS_EEEEENS5_IJNS4_10UnderscoreESV_SV_EEEEENS4_23SM90_TMA_LOAD_MULTICASTENS4_14ComposedLayoutINS4_7SwizzleILi2ELi4ELi3EEENS4_18smem_ptr_flag_bitsILi8EEENSQ_INS5_IJNSA_ILi8EEESH_EEENS5_IJSH_SC_EEEEEEEvNS4_8identityESY_S18_vS19_EENS_8epilogue10collective6detail29Sm90TmaWarpSpecializedAdapterINS1C_15DefaultEpilogueIaSJ_SJ_NS1B_6thread17LinearCombinationIaLi1EiiLNS1G_9ScaleType4KindE0ELNS_15FloatRoundStyleE2EaEENS1_15EpilogueDefaultEEEEEvvEEEEvNT_6ParamsE:
        .type           _ZN7cutlass13device_kernelINS_4gemm6kernel13GemmUniversalIN4cute5tupleIJiiiiEEENS1_10collective13CollectiveMmaINS1_34MainloopSm90TmaGmmaWarpSpecializedILi3ENS5_IJNS4_1CILi2EEESB_NSA_ILi1EEEEEENS1_35KernelTmaWarpSpecializedCooperativeEEENS5_IJNSA_ILi256EEESG_NSA_ILi64EEEEEEaNS5_IJlSC_lEEEaSJ_NS4_8TiledMMAINS4_8MMA_AtomIJNS4_4SM904GMMA27MMA_64x256x32_S32S8S8_SS_TNEEEENS4_6LayoutINS5_IJSB_SC_SC_EEENS5_IJSC_NSA_ILi0EEESS_EEEEENS5_IJNS4_10UnderscoreESV_SV_EEEEENS4_23SM90_TMA_LOAD_MULTICASTENS4_14ComposedLayoutINS4_7SwizzleILi2ELi4ELi3EEENS4_18smem_ptr_flag_bitsILi8EEENSQ_INS5_IJNSA_ILi8EEESH_EEENS5_IJSH_SC_EEEEEEEvNS4_8identityESY_S18_vS19_EENS_8epilogue10collective6detail29Sm90TmaWarpSpecializedAdapterINS1C_15DefaultEpilogueIaSJ_SJ_NS1B_6thread17LinearCombinationIaLi1EiiLNS1G_9ScaleType4KindE0ELNS_15FloatRoundStyleE2EaEENS1_15EpilogueDefaultEEEEEvvEEEEvNT_6ParamsE,@function
        .size           _ZN7cutlass13device_kernelINS_4gemm6kernel13GemmUniversalIN4cute5tupleIJiiiiEEENS1_10collective13CollectiveMmaINS1_34MainloopSm90TmaGmmaWarpSpecializedILi3ENS5_IJNS4_1CILi2EEESB_NSA_ILi1EEEEEENS1_35KernelTmaWarpSpecializedCooperativeEEENS5_IJNSA_ILi256EEESG_NSA_ILi64EEEEEEaNS5_IJlSC_lEEEaSJ_NS4_8TiledMMAINS4_8MMA_AtomIJNS4_4SM904GMMA27MMA_64x256x32_S32S8S8_SS_TNEEEENS4_6LayoutINS5_IJSB_SC_SC_EEENS5_IJSC_NSA_ILi0EEESS_EEEEENS5_IJNS4_10UnderscoreESV_SV_EEEEENS4_23SM90_TMA_LOAD_MULTICASTENS4_14ComposedLayoutINS4_7SwizzleILi2ELi4ELi3EEENS4_18smem_ptr_flag_bitsILi8EEENSQ_INS5_IJNSA_ILi8EEESH_EEENS5_IJSH_SC_EEEEEEEvNS4_8identityESY_S18_vS19_EENS_8epilogue10collective6detail29Sm90TmaWarpSpecializedAdapterINS1C_15DefaultEpilogueIaSJ_SJ_NS1B_6thread17LinearCombinationIaLi1EiiLNS1G_9ScaleType4KindE0ELNS_15FloatRoundStyleE2EaEENS1_15EpilogueDefaultEEEEEvvEEEEvNT_6ParamsE,(.L_x_585 - _ZN7cutlass13device_kernelINS_4gemm6kernel13GemmUniversalIN4cute5tupleIJiiiiEEENS1_10collective13CollectiveMmaINS1_34MainloopSm90TmaGmmaWarpSpecializedILi3ENS5_IJNS4_1CILi2EEESB_NSA_ILi1EEEEEENS1_35KernelTmaWarpSpecializedCooperativeEEENS5_IJNSA_ILi256EEESG_NSA_ILi64EEEEEEaNS5_IJlSC_lEEEaSJ_NS4_8TiledMMAINS4_8MMA_AtomIJNS4_4SM904GMMA27MMA_64x256x32_S32S8S8_SS_TNEEEENS4_6LayoutINS5_IJSB_SC_SC_EEENS5_IJSC_NSA_ILi0EEESS_EEEEENS5_IJNS4_10UnderscoreESV_SV_EEEEENS4_23SM90_TMA_LOAD_MULTICASTENS4_14ComposedLayoutINS4_7SwizzleILi2ELi4ELi3EEENS4_18smem_ptr_flag_bitsILi8EEENSQ_INS5_IJNSA_ILi8EEESH_EEENS5_IJSH_SC_EEEEEEEvNS4_8identityESY_S18_vS19_EENS_8epilogue10collective6detail29Sm90TmaWarpSpecializedAdapterINS1C_15DefaultEpilogueIaSJ_SJ_NS1B_6thread17LinearCombinationIaLi1EiiLNS1G_9ScaleType4KindE0ELNS_15FloatRoundStyleE2EaEENS1_15EpilogueDefaultEEEEEvvEEEEvNT_6ParamsE)
        .other          _ZN7cutlass13device_kernelINS_4gemm6kernel13GemmUniversalIN4cute5tupleIJiiiiEEENS1_10collective13CollectiveMmaINS1_34MainloopSm90TmaGmmaWarpSpecializedILi3ENS5_IJNS4_1CILi2EEESB_NSA_ILi1EEEEEENS1_35KernelTmaWarpSpecializedCooperativeEEENS5_IJNSA_ILi256EEESG_NSA_ILi64EEEEEEaNS5_IJlSC_lEEEaSJ_NS4_8TiledMMAINS4_8MMA_AtomIJNS4_4SM904GMMA27MMA_64x256x32_S32S8S8_SS_TNEEEENS4_6LayoutINS5_IJSB_SC_SC_EEENS5_IJSC_NSA_ILi0EEESS_EEEEENS5_IJNS4_10UnderscoreESV_SV_EEEEENS4_23SM90_TMA_LOAD_MULTICASTENS4_14ComposedLayoutINS4_7SwizzleILi2ELi4ELi3EEENS4_18smem_ptr_flag_bitsILi8EEENSQ_INS5_IJNSA_ILi8EEESH_EEENS5_IJSH_SC_EEEEEEEvNS4_8identityESY_S18_vS19_EENS_8epilogue10collective6detail29Sm90TmaWarpSpecializedAdapterINS1C_15DefaultEpilogueIaSJ_SJ_NS1B_6thread17LinearCombinationIaLi1EiiLNS1G_9ScaleType4KindE0ELNS_15FloatRoundStyleE2EaEENS1_15EpilogueDefaultEEEEEvvEEEEvNT_6ParamsE,@"STO_CUDA_ENTRY STV_DEFAULT"
_ZN7cutlass13device_kernelINS_4gemm6kernel13GemmUniversalIN4cute5tupleIJiiiiEEENS1_10collective13CollectiveMmaINS1_34MainloopSm90TmaGmmaWarpSpecializedILi3ENS5_IJNS4_1CILi2EEESB_NSA_ILi1EEEEEENS1_35KernelTmaWarpSpecializedCooperativeEEENS5_IJNSA_ILi256EEESG_NSA_ILi64EEEEEEaNS5_IJlSC_lEEEaSJ_NS4_8TiledMMAINS4_8MMA_AtomIJNS4_4SM904GMMA27MMA_64x256x32_S32S8S8_SS_TNEEEENS4_6LayoutINS5_IJSB_SC_SC_EEENS5_IJSC_NSA_ILi0EEESS_EEEEENS5_IJNS4_10UnderscoreESV_SV_EEEEENS4_23SM90_TMA_LOAD_MULTICASTENS4_14ComposedLayoutINS4_7SwizzleILi2ELi4ELi3EEENS4_18smem_ptr_flag_bitsILi8EEENSQ_INS5_IJNSA_ILi8EEESH_EEENS5_IJSH_SC_EEEEEEEvNS4_8identityESY_S18_vS19_EENS_8epilogue10collective6detail29Sm90TmaWarpSpecializedAdapterINS1C_15DefaultEpilogueIaSJ_SJ_NS1B_6thread17LinearCombinationIaLi1EiiLNS1G_9ScaleType4KindE0ELNS_15FloatRoundStyleE2EaEENS1_15EpilogueDefaultEEEEEvvEEEEvNT_6ParamsE:
[----:B------:R-:W0:Y:S02]  /*0000*/  LDC R1, c[0x0][0x28] ;  /* 0x00000a00ff017b82 */ /* 0x000e240000000800 */
[----:B0-----:R-:W-:Y:S01]  /*0010*/  VIADD R1, R1, 0xfffffb40 ;  /* 0xfffffb4001017836 */ /* 0x001fe20000000000 */
[----:B------:R-:W0:Y:S01]  /*0020*/  S2R R4, SR_TID.X ;  /* 0x0000000000047919 */ /* 0x000e220000002100 */
[----:B------:R-:W-:Y:S01]  /*0030*/  ELECT P0, URZ, PT ;  /* 0x00000000003f782f */ /* 0x000fe20003800000 */
[----:B------:R-:W-:Y:S01]  /*0040*/  BSSY B0, `(.L_x_0) ;  /* 0x0000015000007945 */ /* 0x000fe20003800000 */
[--C-:B0-----:R-:W-:Y:S02]  /*0050*/  SHF.R.U32.HI R0, RZ, 0x5, R4.reuse ;  /* 0x00000005ff007819 */ /* 0x101fe40000011604 */
[----:B------:R-:W-:-:S03]  /*0060*/  SHF.R.U32.HI R2, RZ, 0x7, R4 ;  /* 0x00000007ff027819 */ /* 0x000fc60000011604 */
[----:B------:R-:W0:Y:S04]  /*0070*/  SHFL.IDX PT, R3, R0, RZ, 0x1f ;  /* 0x00001fff00037589 */ /* 0x000e2800000e0000 */
[----:B------:R-:W1:Y:S01]  /*0080*/  SHFL.IDX PT, R2, R2, RZ, 0x1f ;  /* 0x00001fff02027589 */ /* 0x000e6200000e0000 */
[----:B0-----:R-:W-:Y:S02]  /*0090*/  R2UR UR9, R3 ;  /* 0x00000000030972ca */ /* 0x001fe400000e0000 */
[----:B-1----:R-:W-:-:S11]  /*00a0*/  R2UR UR5, R2 ;  /* 0x00000000020572ca */ /* 0x002fd600000e0000 */
[----:B------:R-:W-:Y:S02]  /*00b0*/  USHF.R.S32.HI UR4, URZ, 0x1f, UR9 ;  /* 0x0000001f3f047899 */ /* 0x000fe40008011409 */
[----:B------:R-:W-:Y:S02]  /*00c0*/  ISETP.NE.OR P0, PT, RZ, UR9, !P0 ;  /* 0x00000009ff007c0c */ /* 0x000fe4000c705670 */
[----:B------:R-:W-:-:S04]  /*00d0*/  ULEA.HI UR4, UR4, UR9, URZ, 0x2 ;  /* 0x0000000904047291 */ /* 0x000fc8000f8f103f */
[----:B------:R-:W-:-:S04]  /*00e0*/  ULOP3.LUT UR4, UR4, 0xfffffffc, URZ, 0xc0, !UPT ;  /* 0xfffffffc04047892 */ /* 0x000fc8000f8ec03f */
[----:B------:R-:W-:-:S03]  /*00f0*/  UIADD3 UR9, UR9, -UR4, URZ ;  /* 0x8000000409097290 */ /* 0x000fc6000fffe03f */
[----:B------:R-:W-:Y:S09]  /*0100*/  @P0 BRA `(.L_x_1) ;  /* 0x0000000000200947 */ /* 0x000ff20003800000 */
[----:B------:R-:W-:Y:S02]  /*0110*/  ULDC.64 UR6, c[0x0][0x198] ;  /* 0x0000660000067ab9 */ /* 0x000fe40000000a00 */
[----:B------:R-:W-:Y:S02]  /*0120*/  UIADD3 UR10, UP0, UR6, 0xf0, URZ ;  /* 0x000000f0060a7890 */ /* 0x000fe4000ff1e03f */
[----:B------:R-:W-:Y:S02]  /*0130*/  UIADD3 UR6, UP1, UR6, 0x1f0, URZ ;  /* 0x000001f006067890 */ /* 0x000fe4000ff3e03f */
[----:B------:R-:W-:Y:S02]  /*0140*/  UIADD3.X UR11, URZ, UR7, URZ, UP0, !UPT ;  /* 0x000000073f0b7290 */ /* 0x000fe400087fe43f */
[----:B------:R-:W-:-:S07]  /*0150*/  UIADD3.X UR7, URZ, UR7, URZ, UP1, !UPT ;  /* 0x000000073f077290 */ /* 0x000fce0008ffe43f */
[----:B------:R0:W-:Y:S02]  /*0160*/  UTMACCTL.PF [UR10] ;  /* 0x000000000a0079b9 */ /* 0x0001e40008040000 */
[----:B------:R0:W-:Y:S02]  /*0170*/  UTMACCTL.PF [UR6] ;  /* 0x00000000060079b9 */ /* 0x0001e40008040000 */
[----:B0-----:R-:W-:Y:S01]  /*0180*/  NOP ;  /* 0x0000000000007918 */ /* 0x001fe20000000000 */
.L_x_1:
[----:B------:R-:W-:Y:S05]  /*0190*/  BSYNC B0 ;  /* 0x0000000000007941 */ /* 0x000fea0003800000 */
.L_x_0:
[----:B------:R-:W0:Y:S01]  /*01a0*/  SHFL.IDX PT, R2, R0, RZ, 0x1f ;  /* 0x00001fff00027589 */ /* 0x000e2200000e0000 */
[----:B------:R-:W-:Y:S01]  /*01b0*/  UISETP.NE.AND UP0, UPT, UR9, 0x3, UPT ;  /* 0x000000030900788c */ /* 0x000fe2000bf05270 */
[----:B------:R-:W-:Y:S01]  /*01c0*/  ISETP.NE.AND P1, PT, RZ, UR5, PT ;  /* 0x00000005ff007c0c */ /* 0x000fe2000bf25270 */
[----:B------:R-:W-:Y:S02]  /*01d0*/  UIADD3 UR16, UR5, -0x1, URZ ;  /* 0xffffffff05107890 */ /* 0x000fe4000fffe03f */
[----:B------:R-:W-:Y:S02]  /*01e0*/  UISETP.EQ.OR UP0, UPT, UR9, URZ, !UP0 ;  /* 0x0000003f0900728c */ /* 0x000fe4000c702670 */
[----:B------:R-:W-:Y:S02]  /*01f0*/  UISETP.GE.U32.AND UP1, UPT, UR16, 0x2, UPT ;  /* 0x000000021000788c */ /* 0x000fe4000bf26070 */
[----:B------:R-:W-:-:S04]  /*0200*/  UISETP.EQ.AND UP0, UPT, UR5, URZ, UP0 ;  /* 0x0000003f0500728c */ /* 0x000fc80008702270 */
[----:B------:R-:W-:-:S04]  /*0210*/  USEL UR40, URZ, 0x1, !UP0 ;  /* 0x000000013f287887 */ /* 0x000fc8000c000000 */
[----:B------:R-:W-:Y:S01]  /*0220*/  USEL UR40, UR40, 0x2, UP1 ;  /* 0x0000000228287887 */ /* 0x000fe20008800000 */
[----:B0-----:R-:W-:-:S13]  /*0230*/  ISETP.NE.AND P0, PT, R2, RZ, PT ;  /* 0x000000ff0200720c */ /* 0x001fda0003f05270 */
[----:B------:R-:W-:Y:S05]  /*0240*/  @P0 BRA `(.L_x_2) ;  /* 0x0000000000500947 */ /* 0x000fea0003800000 */
[----:B------:R-:W0:Y:S01]  /*0250*/  S2UR UR8, SR_CgaCtaId ;  /* 0x00000000000879c3 */ /* 0x000e220000008800 */
[----:B------:R-:W-:Y:S01]  /*0260*/  UMOV UR4, 0x400 ;  /* 0x0000040000047882 */ /* 0x000fe20000000000 */
[----:B------:R-:W-:Y:S01]  /*0270*/  UMOV UR5, 0x1 ;  /* 0x0000000100057882 */ /* 0x000fe20000000000 */
[----:B------:R-:W-:Y:S01]  /*0280*/  UMOV UR6, 0x6 ;  /* 0x0000000600067882 */ /* 0x000fe20000000000 */
[----:B------:R-:W-:Y:S01]  /*0290*/  ELECT P0, URZ, PT ;  /* 0x00000000003f782f */ /* 0x000fe20003800000 */
[----:B------:R-:W-:-:S04]  /*02a0*/  UIADD3 UR6, -UR6, 0x100000, URZ ;  /* 0x0010000006067890 */ /* 0x000fc8000fffe13f */
[----:B------:R-:W-:Y:S02]  /*02b0*/  USHF.L.U32 UR7, UR6, 0xb, URZ ;  /* 0x0000000b06077899 */ /* 0x000fe4000800063f */
[----:B------:R-:W-:Y:S02]  /*02c0*/  USHF.L.U32 UR6, UR6, 0x1, URZ ;  /* 0x0000000106067899 */ /* 0x000fe4000800063f */
[----:B0-----:R-:W-:Y:S02]  /*02d0*/  ULEA UR8, UR8, UR4, 0x18 ;  /* 0x0000000408087291 */ /* 0x001fe4000f8ec03f */
[----:B------:R-:W-:-:S04]  /*02e0*/  UIADD3 UR4, -UR5, 0x100000, URZ ;  /* 0x0010000005047890 */ /* 0x000fc8000fffe13f */
[----:B------:R-:W-:Y:S02]  /*02f0*/  USHF.L.U32 UR5, UR4, 0xb, URZ ;  /* 0x0000000b04057899 */ /* 0x000fe4000800063f */
[----:B------:R-:W-:Y:S01]  /*0300*/  USHF.L.U32 UR4, UR4, 0x1, URZ ;  /* 0x0000000104047899 */ /* 0x000fe2000800063f */
[----:B------:R-:W0:Y:S11]  /*0310*/  FENCE.VIEW.ASYNC.S ;  /* 0x00000000000073c6 */ /* 0x000e360000000000 */
[----:B0-----:R0:W1:Y:S01]  /*0320*/  SYNCS.EXCH.64 URZ, [UR8], UR4 ;  /* 0x00000004083f75b2 */ /* 0x0010620008000100 */
[----:B------:R0:W2:Y:S01]  /*0330*/  SYNCS.EXCH.64 URZ, [UR8+0x18], UR6 ;  /* 0x00001806083f75b2 */ /* 0x0000a20008000100 */
[----:B------:R0:W3:Y:S01]  /*0340*/  SYNCS.EXCH.64 URZ, [UR8+0x8], UR4 ;  /* 0x00000804083f75b2 */ /* 0x0000e20008000100 */
[----:B------:R0:W4:Y:S01]  /*0350*/  SYNCS.EXCH.64 URZ, [UR8+0x20], UR6 ;  /* 0x00002006083f75b2 */ /* 0x0001220008000100 */
[----:B------:R0:W0:Y:S01]  /*0360*/  SYNCS.EXCH.64 URZ, [UR8+0x10], UR4 ;  /* 0x00001004083f75b2 */ /* 0x0000220008000100 */
[----:B------:R0:W0:Y:S01]  /*0370*/  SYNCS.EXCH.64 URZ, [UR8+0x28], UR6 ;  /* 0x00002806083f75b2 */ /* 0x0000220008000100 */
[----:B------:R-:W-:Y:S01]  /*0380*/  NOP ;  /* 0x0000000000007918 */ /* 0x000fe20000000000 */
.L_x_2:
[----:B------:R-:W5:Y:S01]  /*0390*/  S2UR UR13, SR_CTAID.X ;  /* 0x00000000000d79c3 */ /* 0x000f620000002500 */
[----:B------:R-:W-:Y:S01]  /*03a0*/  SHF.R.S32.HI R3, RZ, 0x1f, R4 ;  /* 0x0000001fff037819 */ /* 0x000fe20000011404 */
[----:B------:R5:W1:Y:S01]  /*03b0*/  SHFL.IDX PT, R6, R0, RZ, 0x1f ;  /* 0x00001fff00067589 */ /* 0x000a6200000e0000 */
[----:B0-----:R-:W-:Y:S01]  /*03c0*/  ULDC UR4, c[0x0][0x150] ;  /* 0x0000540000047ab9 */ /* 0x001fe20000000800 */
[----:B------:R-:W-:Y:S02]  /*03d0*/  ELECT P0, URZ, PT ;  /* 0x00000000003f782f */ /* 0x000fe40003800000 */
[----:B------:R-:W-:Y:S01]  /*03e0*/  LEA.HI R3, R3, R4, RZ, 0x7 ;  /* 0x0000000403037211 */ /* 0x000fe200078f38ff */
[----:B------:R-:W-:Y:S01]  /*03f0*/  ULDC UR5, c[0x0][0x154] ;  /* 0x0000550000057ab9 */ /* 0x000fe20000000800 */
[----:B------:R-:W-:Y:S01]  /*0400*/  SHF.R.S32.HI R7, RZ, 0x1f, R2 ;  /* 0x0000001fff077819 */ /* 0x000fe20000011402 */
[----:B------:R-:W0:Y:S01]  /*0410*/  S2UR UR10, SR_CTAID.Y ;  /* 0x00000000000a79c3 */ /* 0x000e220000002600 */
[----:B------:R-:W-:Y:S01]  /*0420*/  LOP3.LUT R3, R3, 0xffffff80, RZ, 0xc0, !PT ;  /* 0xffffff8003037812 */ /* 0x000fe200078ec0ff */
[----:B------:R-:W-:Y:S01]  /*0430*/  ULDC UR8, c[0x0][0x144] ;  /* 0x0000510000087ab9 */ /* 0x000fe20000000800 */
[----:B------:R-:W-:Y:S01]  /*0440*/  LEA.HI R7, R7, R2, RZ, 0x2 ;  /* 0x0000000207077211 */ /* 0x000fe200078f10ff */
[----:B------:R-:W-:Y:S01]  /*0450*/  NOP ;  /* 0x0000000000007918 */ /* 0x000fe20000000000 */
[----:B------:R-:W-:Y:S01]  /*0460*/  NOP ;  /* 0x0000000000007918 */ /* 0x000fe20000000000 */
[----:B------:R-:W-:Y:S01]  /*0470*/  IMAD.IADD R3, R4, 0x1, -R3 ;  /* 0x0000000104037824 */ /* 0x000fe200078e0a03 */
[----:B------:R-:W-:Y:S01]  /*0480*/  LOP3.LUT R7, R7, 0x3ffffffc, RZ, 0xc0, !PT ;  /* 0x3ffffffc07077812 */ /* 0x000fe200078ec0ff */
[----:B------:R-:W-:Y:S01]  /*0490*/  ULDC UR11, c[0x0][0x148] ;  /* 0x00005200000b7ab9 */ /* 0x000fe20000000800 */
[----:B------:R-:W-:-:S02]  /*04a0*/  IMAD.MOV.U32 R19, RZ, RZ, 0x1 ;  /* 0x00000001ff137424 */ /* 0x000fc400078e00ff */
[----:B------:R-:W-:Y:S01]  /*04b0*/  SHF.R.S32.HI R4, RZ, 0x1f, R3 ;  /* 0x0000001fff047819 */ /* 0x000fe20000011403 */
[----:B------:R-:W-:-:S03]  /*04c0*/  IMAD.IADD R2, R2, 0x1, -R7 ;  /* 0x0000000102027824 */ /* 0x000fc600078e0a07 */
[----:B------:R-:W-:Y:S02]  /*04d0*/  LEA.HI R4, R4, R3, RZ, 0x3 ;  /* 0x0000000304047211 */ /* 0x000fe400078f18ff */
[----:B-----5:R-:W-:Y:S02]  /*04e0*/  I2FP.F32.U32 R5, UR13 ;  /* 0x0000000d00057c45 */ /* 0x020fe40008201000 */
[--C-:B------:R-:W-:Y:S02]  /*04f0*/  SHF.R.S32.HI R0, RZ, 0x3, R4.reuse ;  /* 0x00000003ff007819 */ /* 0x100fe40000011404 */
[----:B-1----:R-:W-:Y:S01]  /*0500*/  ISETP.NE.OR P0, PT, R6, RZ, !P0 ;  /* 0x000000ff0600720c */ /* 0x002fe20004705670 */
[----:B------:R-:W-:Y:S01]  /*0510*/  FMUL R8, R5, UR4 ;  /* 0x0000000405087c20 */ /* 0x000fe20008400000 */
[----:B------:R-:W-:-:S04]  /*0520*/  SHF.R.S32.HI R5, RZ, 0x1f, R4 ;  /* 0x0000001fff057819 */ /* 0x000fc80000011404 */
[----:B------:R-:W-:Y:S01]  /*0530*/  LEA.HI R5, R5, R0, RZ, 0x2 ;  /* 0x0000000005057211 */ /* 0x000fe200078f10ff */
[----:B------:R-:W1:Y:S03]  /*0540*/  F2I.U32.TRUNC.NTZ R8, R8 ;  /* 0x0000000800087305 */ /* 0x000e66000020f000 */
[----:B------:R-:W-:-:S03]  /*0550*/  LOP3.LUT R5, R5, 0xfffffffc, RZ, 0xc0, !PT ;  /* 0xfffffffc05057812 */ /* 0x000fc600078ec0ff */
[----:B------:R-:W-:Y:S01]  /*0560*/  VOTEU.ALL UP0, P0 ;  /* 0x00000000003f7886 */ /* 0x000fe20000000000 */
[----:B------:R-:W-:Y:S01]  /*0570*/  VOTEU.ALL UP1, P0 ;  /* 0x00000000003f7886 */ /* 0x000fe20000020000 */
[----:B------:R-:W-:Y:S01]  /*0580*/  IMAD.IADD R5, R0, 0x1, -R5 ;  /* 0x0000000100057824 */ /* 0x000fe200078e0a05 */
[----:B0-----:R-:W-:Y:S02]  /*0590*/  I2FP.F32.U32 R0, UR10 ;  /* 0x0000000a00007c45 */ /* 0x001fe40008201000 */
[----:B------:R-:W0:Y:S01]  /*05a0*/  @!UP0 S2UR UR7, SR_CgaCtaId ;  /* 0x00000000000789c3 */ /* 0x000e220000008800 */
[----:B------:R-:W-:Y:S01]  /*05b0*/  @!UP0 UMOV UR6, 0x400 ;  /* 0x0000040000068882 */ /* 0x000fe20000000000 */
[----:B------:R-:W-:Y:S01]  /*05c0*/  LEA R2, R2, R5, 0x2 ;  /* 0x0000000502027211 */ /* 0x000fe200078e10ff */
[----:B------:R-:W-:Y:S01]  /*05d0*/  FMUL R4, R0, UR5 ;  /* 0x0000000500047c20 */ /* 0x000fe20008400000 */
[----:B-1----:R-:W-:Y:S02]  /*05e0*/  R2UR UR4, R8 ;  /* 0x00000000080472ca */ /* 0x002fe400000e0000 */
[C---:B------:R-:W-:Y:S01]  /*05f0*/  LEA.HI R0, R2.reuse, R2, RZ, 0x1 ;  /* 0x0000000202007211 */ /* 0x040fe200078f08ff */
[----:B------:R-:W-:-:S02]  /*0600*/  IMAD.SHL.U32 R155, R2, 0x4, RZ ;  /* 0x00000004029b7824 */ /* 0x000fc400078e00ff */
[----:B------:R-:W1:Y:S01]  /*0610*/  F2I.U32.TRUNC.NTZ R4, R4 ;  /* 0x0000000400047305 */ /* 0x000e62000020f000 */
[----:B------:R-:W-:Y:S02]  /*0620*/  LOP3.LUT R5, R0, 0xfffffffe, RZ, 0xc0, !PT ;  /* 0xfffffffe00057812 */ /* 0x000fe400078ec0ff */
[----:B------:R-:W-:-:S03]  /*0630*/  LOP3.LUT R155, R2, 0xc, R155, 0x78, !PT ;  /* 0x0000000c029b7812 */ /* 0x000fc600078e789b */
[----:B------:R-:W-:Y:S02]  /*0640*/  IMAD.IADD R5, R2, 0x1, -R5 ;  /* 0x0000000102057824 */ /* 0x000fe400078e0a05 */
[----:B------:R-:W-:-:S04]  /*0650*/  UIADD3 UR4, -UR4, URZ, URZ ;  /* 0x0000003f04047290 */ /* 0x000fc8000fffe13f */
[----:B------:R-:W-:Y:S01]  /*0660*/  UIMAD UR8, UR8, UR4, UR13 ;  /* 0x00000004080872a4 */ /* 0x000fe2000f8e020d */
[----:B-1----:R-:W-:Y:S02]  /*0670*/  R2UR UR12, R4 ;  /* 0x00000000040c72ca */ /* 0x002fe400000e0000 */
[----:B------:R-:W-:Y:S01]  /*0680*/  UMOV UR4, 0x20 ;  /* 0x0000002000047882 */ /* 0x000fe20000000000 */
[----:B------:R-:W1:Y:S02]  /*0690*/  LDC R4, c[0x0][0x140] ;  /* 0x00005000ff047b82 */ /* 0x000e640000000800 */
[----:B------:R-:W-:Y:S01]  /*06a0*/  ISETP.NE.AND P3, PT, R5, UR8, PT ;  /* 0x0000000805007c0c */ /* 0x000fe2000bf65270 */
[----:B------:R-:W-:-:S04]  /*06b0*/  @!UP0 UIADD3 UR4, -UR4, 0x100000, URZ ;  /* 0x0010000004048890 */ /* 0x000fc8000fffe13f */
[----:B------:R-:W-:Y:S02]  /*06c0*/  @!UP0 USHF.L.U32 UR5, UR4, 0xb, URZ ;  /* 0x0000000b04058899 */ /* 0x000fe4000800063f */
[----:B------:R-:W-:Y:S02]  /*06d0*/  @!UP0 USHF.L.U32 UR4, UR4, 0x1, URZ ;  /* 0x0000000104048899 */ /* 0x000fe4000800063f */
[----:B0-----:R-:W-:Y:S01]  /*06e0*/  @!UP0 ULEA UR6, UR7, UR6, 0x18 ;  /* 0x0000000607068291 */ /* 0x001fe2000f8ec03f */
[----:B------:R-:W-:Y:S01]  /*06f0*/  VOTEU.ALL UP0, P0 ;  /* 0x00000000003f7886 */ /* 0x000fe20000000000 */
[----:B------:R-:W-:Y:S01]  /*0700*/  LOP3.LUT P0, RZ, R3, 0x7, RZ, 0xc0, !PT ;  /* 0x0000000703ff7812 */ /* 0x000fe2000780c0ff */
[----:B------:R-:W-:-:S03]  /*0710*/  UIADD3 UR12, -UR12, URZ, URZ ;  /* 0x0000003f0c0c7290 */ /* 0x000fc6000fffe13f */
[C---:B------:R-:W-:Y:S02]  /*0720*/  ISETP.LT.U32.AND P0, PT, R155.reuse, 0x4, !P0 ;  /* 0x000000049b00780c */ /* 0x040fe40004701070 */
[----:B------:R-:W-:Y:S01]  /*0730*/  @P3 LEA.HI R0, R155, R155, RZ, 0x1 ;  /* 0x0000009b9b003211 */ /* 0x000fe200078f08ff */
[----:B------:R-:W0:Y:S03]  /*0740*/  FENCE.VIEW.ASYNC.S ;  /* 0x00000000000073c6 */ /* 0x000e260000000000 */
[----:B0-----:R-:W0:Y:S01]  /*0750*/  @!UP0 SYNCS.EXCH.64 URZ, [UR6+0x40], UR4 ;  /* 0x00004004063f85b2 */ /* 0x001e220008000100 */
[----:B------:R-:W-:Y:S02]  /*0760*/  @P3 SHF.R.S32.HI R0, RZ, 0x1, R0 ;  /* 0x00000001ff003819 */ /* 0x000fe40000011400 */
[----:B-1----:R-:W-:Y:S01]  /*0770*/  ISETP.EQ.U32.AND P2, PT, R4, 0x1, PT ;  /* 0x000000010400780c */ /* 0x002fe20003f42070 */
[----:B------:R1:W0:Y:S01]  /*0780*/  @!UP1 SYNCS.EXCH.64 URZ, [UR6+0x48], UR4 ;  /* 0x00004804063f95b2 */ /* 0x0002220008000100 */
[----:B------:R-:W-:Y:S01]  /*0790*/  NOP ;  /* 0x0000000000007918 */ /* 0x000fe20000000000 */
[----:B-1----:R-:W-:-:S06]  /*07a0*/  UIMAD UR4, UR11, UR12, UR10 ;  /* 0x0000000c0b0472a4 */ /* 0x002fcc000f8e020a */
[----:B------:R-:W-:Y:S02]  /*07b0*/  @P3 ISETP.NE.AND P4, PT, R0, UR4, PT ;  /* 0x0000000400003c0c */ /* 0x000fe4000bf85270 */
[----:B------:R-:W-:Y:S02]  /*07c0*/  SEL R0, RZ, 0x1, !P0 ;  /* 0x00000001ff007807 */ /* 0x000fe40004000000 */
[----:B------:R-:W-:-:S04]  /*07d0*/  @P3 SEL R19, RZ, 0x1, P4 ;  /* 0x00000001ff133807 */ /* 0x000fc80002000000 */
[----:B------:R-:W-:Y:S01]  /*07e0*/  LOP3.LUT R19, R19, R0, RZ, 0xc0, !PT ;  /* 0x0000000013137212 */ /* 0x000fe200078ec0ff */
[----:B------:R-:W-:Y:S06]  /*07f0*/  @!P2 BRA `(.L_x_3) ;  /* 0x000000000008a947 */ /* 0x000fec0003800000 */
[----:B0-234-:R-:W-:Y:S01]  /*0800*/  UCGABAR_ARV ;  /* 0x00000000000079c7 */ /* 0x01dfe20008000000 */
[----:B------:R-:W-:Y:S05]  /*0810*/  BRA `(.L_x_4) ;  /* 0x0000000000047947 */ /* 0x000fea0003800000 */
.L_x_3:
[----:B0-234-:R-:W-:Y:S01]  /*0820*/  NOP ;  /* 0x0000000000007918 */ /* 0x01dfe20000000000 */
.L_x_4:
[----:B------:R-:W-:Y:S01]  /*0830*/  ULDC UR4, c[0x0][0x65c] ;  /* 0x0001970000047ab9 */ /* 0x000fe20000000800 */
[----:B------:R-:W-:Y:S01]  /*0840*/  UMOV UR5, URZ ;  /* 0x0000003f00057c82 */ /* 0x000fe20008000000 */
[----:B------:R-:W-:-:S03]  /*0850*/  UISETP.NE.AND UP0, UPT, UR4, 0x1, UPT ;  /* 0x000000010400788c */ /* 0x000fc6000bf05270 */
[----:B------:R-:W-:Y:S01]  /*0860*/  UMOV UR4, UR13 ;  /* 0x0000000d00047c82 */ /* 0x000fe20008000000 */
[----:B------:R-:W-:Y:S02]  /*0870*/  UP2UR UR46, UPR, URZ, 0x1 ;  /* 0x000000013f2e7883 */ /* 0x000fe40008000000 */
[----:B------:R-:W-:Y:S02]  /*0880*/  PLOP3.LUT P0, PT, PT, PT, UP0, 0x80, 0x0 ;  /* 0x000000000000781c */ /* 0x000fe40003f0f008 */
[----:B------:R-:W-:Y:S02]  /*0890*/  PLOP3.LUT P3, PT, PT, PT, UP0, 0x80, 0x0 ;  /* 0x000000000000781c */ /* 0x000fe40003f6f008 */
[----:B------:R-:W-:Y:S01]  /*08a0*/  PLOP3.LUT P5, PT, PT, PT, UP0, 0x80, 0x0 ;  /* 0x000000000000781c */ /* 0x000fe20003faf008 */
[----:B------:R-:W-:Y:S01]  /*08b0*/  @UP0 ULDC UR14, c[0x0][0x10] ;  /* 0x00000400000e0ab9 */ /* 0x000fe20000000800 */
[----:B------:R-:W-:Y:S01]  /*08c0*/  @UP0 UMOV UR6, UR10 ;  /* 0x0000000a00060c82 */ /* 0x000fe20008000000 */
[----:B------:R-:W-:Y:S01]  /*08d0*/  @UP0 UMOV UR7, URZ ;  /* 0x0000003f00070c82 */ /* 0x000fe20008000000 */
[----:B------:R-:W-:Y:S01]  /*08e0*/  PLOP3.LUT P4, PT, PT, PT, UP0, 0x80, 0x0 ;  /* 0x000000000000781c */ /* 0x000fe20003f8f008 */
[----:B------:R-:W-:-:S03]  /*08f0*/  @UP0 UIMAD.WIDE.U32 UR14, UR13, UR14, UR6 ;  /* 0x0000000e0d0e02a5 */ /* 0x000fc6000f8e0006 */
[----:B------:R-:W-:Y:S01]  /*0900*/  @!UP0 ULDC UR7, c[0x0][0xc] ;  /* 0x0000030000078ab9 */ /* 0x000fe20000000800 */
[----:B------:R-:W-:Y:S01]  /*0910*/  @UP0 UMOV UR6, URZ ;  /* 0x0000003f00060c82 */ /* 0x000fe20008000000 */
[----:B------:R-:W-:Y:S01]  /*0920*/  @!UP0 UIMAD.WIDE.U32 UR4, UR10, UR7, UR4 ;  /* 0x000000070a0482a5 */ /* 0x000fe2000f8e0004 */
[----:B------:R-:W-:Y:S01]  /*0930*/  IMAD.U32 R2, RZ, RZ, UR14 ;  /* 0x0000000eff027e24 */ /* 0x000fe2000f8e00ff */
[----:B------:R-:W-:Y:S02]  /*0940*/  @UP0 UIADD3 UR6, UR15, UR6, URZ ;  /* 0x000000060f060290 */ /* 0x000fe4000fffe03f */
[----:B------:R-:W-:Y:S01]  /*0950*/  MOV R3, UR15 ;  /* 0x0000000f00037c02 */ /* 0x000fe20008000f00 */
[----:B------:R-:W-:Y:S01]  /*0960*/  @P0 IMAD.MOV.U32 R7, RZ, RZ, R2 ;  /* 0x000000ffff070224 */ /* 0x000fe200078e0002 */
[----:B------:R-:W-:Y:S01]  /*0970*/  MOV R4, UR4 ;  /* 0x0000000400047c02 */ /* 0x000fe20008000f00 */
[----:B------:R-:W-:Y:S02]  /*0980*/  IMAD.U32 R5, RZ, RZ, UR5 ;  /* 0x00000005ff057e24 */ /* 0x000fe4000f8e00ff */
[----:B------:R-:W-:-:S02]  /*0990*/  IMAD.U32 R2, RZ, RZ, UR4 ;  /* 0x00000004ff027e24 */ /* 0x000fc4000f8e00ff */
[----:B------:R-:W-:Y:S02]  /*09a0*/  @P3 IMAD.U32 R6, RZ, RZ, UR6 ;  /* 0x00000006ff063e24 */ /* 0x000fe4000f8e00ff */
[----:B------:R-:W-:Y:S02]  /*09b0*/  @!P5 IMAD.MOV.U32 R6, RZ, RZ, R5 ;  /* 0x000000ffff06d224 */ /* 0x000fe400078e0005 */
[----:B------:R-:W-:Y:S02]  /*09c0*/  @!P4 IMAD.MOV.U32 R7, RZ, RZ, R2 ;  /* 0x000000ffff07c224 */ /* 0x000fe400078e0002 */
[----:B------:R-:W-:Y:S01]  /*09d0*/  IMAD.U32 R3, RZ, RZ, UR5 ;  /* 0x00000005ff037e24 */ /* 0x000fe2000f8e00ff */
[----:B------:R0:W-:Y:S04]  /*09e0*/  STL [R1+0x200], R6 ;  /* 0x0002000601007387 */ /* 0x0001e80000100800 */
[----:B------:R0:W-:Y:S01]  /*09f0*/  STL [R1+0x204], R7 ;  /* 0x0002040701007387 */ /* 0x0001e20000100800 */
[----:B------:R-:W-:Y:S05]  /*0a00*/  @!P2 BRA `(.L_x_5) ;  /* 0x00000000000ca947 */ /* 0x000fea0003800000 */
[----:B------:R-:W-:Y:S01]  /*0a10*/  UCGABAR_WAIT ;  /* 0x0000000000007dc7 */ /* 0x000fe20008000000 */
[----:B------:R-:W-:Y:S01]  /*0a20*/  CCTL.IVALL ;  /* 0x00000000ff00798f */ /* 0x000fe20002000000 */
[----:B------:R-:W-:Y:S05]  /*0a30*/  BRA `(.L_x_6) ;  /* 0x0000000000047947 */ /* 0x000fea0003800000 */
.L_x_5:
[----:B------:R-:W-:Y:S06]  /*0a40*/  BAR.SYNC.DEFER_BLOCKING 0x0 ;  /* 0x0000000000007b1d */ /* 0x000fec0000010000 */
.L_x_6:
[----:B------:R-:W-:Y:S05]  /*0a50*/  @!P1 BRA `(.L_x_7) ;  /* 0x0000012000c49947 */ /* 0x000fea0003800000 */
[----:B------:R-:W-:-:S06]  /*0a60*/  UISETP.GT.U32.AND UP0, UPT, UR16, 0x1, UPT ;  /* 0x000000011000788c */ /* 0x000fcc000bf04070 */
[----:B------:R-:W-:-:S13]  /*0a70*/  PLOP3.LUT P0, PT, PT, PT, UP0, 0x80, 0x0 ;  /* 0x000000000000781c */ /* 0x000fda0003f0f008 */
[----:B------:R-:W-:Y:S05]  /*0a80*/  @P0 EXIT ;  /* 0x000000000000094d */ /* 0x000fea0003800000 */
[----:B------:R-:W-:Y:S01]  /*0a90*/  ULDC.64 UR4, c[0x0][0x650] ;  /* 0x0001940000047ab9 */ /* 0x000fe20000000a00 */
[----:B------:R-:W-:Y:S01]  /*0aa0*/  UMOV UR41, 0xffffffff ;  /* 0xffffffff00297882 */ /* 0x000fe20000000000 */
[----:B------:R-:W-:Y:S01]  /*0ab0*/  ISETP.GE.U32.AND P0, PT, R7, UR4, PT ;  /* 0x0000000407007c0c */ /* 0x000fe2000bf06070 */
[----:B------:R-:W-:Y:S01]  /*0ac0*/  UMOV UR42, 0xffffffff ;  /* 0xffffffff002a7882 */ /* 0x000fe20000000000 */
[----:B------:R-:W-:Y:S01]  /*0ad0*/  UMOV UR43, 0xffffffff ;  /* 0xffffffff002b7882 */ /* 0x000fe20000000000 */
[----:B------:R-:W-:Y:S02]  /*0ae0*/  PRMT R0, RZ, 0x7610, R0 ;  /* 0x00007610ff007816 */ /* 0x000fe40000000000 */
[----:B------:R-:W-:-:S13]  /*0af0*/  ISETP.GE.U32.AND.EX P0, PT, R6, UR5, PT, P0 ;  /* 0x0000000506007c0c */ /* 0x000fda000bf06100 */
[----:B------:R-:W-:Y:S05]  /*0b00*/  @P0 BRA `(.L_x_8) ;  /* 0x0000000400480947 */ /* 0x000fea0003800000 */
[----:B------:R-:W-:Y:S01]  /*0b10*/  ULDC.64 UR16, c[0x0][0x628] ;  /* 0x00018a0000107ab9 */ /* 0x000fe20000000a00 */
[C---:B------:R-:W-:Y:S01]  /*0b20*/  R2UR UR19, R7.reuse ;  /* 0x00000000071372ca */ /* 0x040fe200000e0000 */
[----:B------:R-:W-:Y:S01]  /*0b30*/  ULDC UR18, c[0x0][0x630] ;  /* 0x00018c0000127ab9 */ /* 0x000fe20000000800 */
[----:B------:R-:W-:Y:S02]  /*0b40*/  ISETP.NE.U32.AND P0, PT, RZ, UR16, PT ;  /* 0x00000010ff007c0c */ /* 0x000fe4000bf05070 */
[----:B------:R-:W-:Y:S02]  /*0b50*/  R2UR UR4, R7 ;  /* 0x00000000070472ca */ /* 0x000fe400000e0000 */
[----:B------:R-:W-:Y:S02]  /*0b60*/  ISETP.NE.AND.EX P0, PT, RZ, UR17, PT, P0 ;  /* 0x00000011ff007c0c */ /* 0x000fe4000bf05300 */
[----:B------:R-:W-:-:S11]  /*0b70*/  R2UR UR5, R6 ;  /* 0x00000000060572ca */ /* 0x000fd600000e0000 */
[----:B------:R-:W-:Y:S05]  /*0b80*/  @!P0 BRA `(.L_x_9) ;  /* 0x0000000000308947 */ /* 0x000fea0003800000 */
[----:B------:R-:W-:Y:S01]  /*0b90*/  R2UR UR4, R7 ;  /* 0x00000000070472ca */ /* 0x000fe200000e0000 */
[----:B------:R-:W-:Y:S01]  /*0ba0*/  ULDC UR9, c[0x0][0x634] ;  /* 0x00018d0000097ab9 */ /* 0x000fe20000000800 */
[----:B------:R-:W-:-:S11]  /*0bb0*/  R2UR UR13, R6 ;  /* 0x00000000060d72ca */ /* 0x000fd600000e0000 */
[----:B------:R-:W-:-:S04]  /*0bc0*/  UIADD3 UR9, UP0, UR4, UR9, URZ ;  /* 0x0000000904097290 */ /* 0x000fc8000ff1e03f */
[----:B------:R-:W-:-:S04]  /*0bd0*/  UIADD3.X UR13, URZ, UR13, URZ, UP0, !UPT ;  /* 0x0000000d3f0d7290 */ /* 0x000fc800087fe43f */
[----:B------:R-:W-:-:S04]  /*0be0*/  UIMAD.WIDE.U32 UR4, UR13, UR16, URZ ;  /* 0x000000100d0472a5 */ /* 0x000fc8000f8e003f */
[----:B------:R-:W-:Y:S02]  /*0bf0*/  UIMAD.WIDE.U32 UR6, UP0, UR9, UR17, UR4 ;  /* 0x00000011090672a5 */ /* 0x000fe4000f800004 */
[----:B------:R-:W-:Y:S02]  /*0c00*/  UIMAD.WIDE.U32 UR4, UR9, UR16, URZ ;  /* 0x00000010090472a5 */ /* 0x000fe4000f8e003f */
[----:B------:R-:W-:Y:S02]  /*0c10*/  UIADD3.X UR15, URZ, URZ, URZ, UP0, !UPT ;  /* 0x0000003f3f0f7290 */ /* 0x000fe400087fe43f */
[----:B------:R-:W-:Y:S01]  /*0c20*/  UIADD3 URZ, UP0, UR5, UR6, URZ ;  /* 0x00000006053f7290 */ /* 0x000fe2000ff1e03f */
[----:B------:R-:W-:-:S03]  /*0c30*/  UMOV UR14, UR7 ;  /* 0x00000007000e7c82 */ /* 0x000fc60008000000 */
[----:B------:R-:W-:-:S12]  /*0c40*/  UIMAD.WIDE.U32.X UR4, UR13, UR17, UR14, UP0 ;  /* 0x000000110d0472a5 */ /* 0x000fd800080e040e */
.L_x_9:
[----:B------:R-:W-:Y:S01]  /*0c50*/  USHF.R.U64 UR43, UR4, UR18, UR5 ;  /* 0x00000012042b7299 */ /* 0x000fe20008001205 */
[----:B------:R-:W-:Y:S01]  /*0c60*/  R2UR UR7, R6 ;  /* 0x00000000060772ca */ /* 0x000fe200000e0000 */
[----:B------:R-:W-:Y:S02]  /*0c70*/  USHF.R.U32.HI UR4, URZ, UR18, UR5 ;  /* 0x000000123f047299 */ /* 0x000fe40008011605 */
[----:B------:R-:W-:Y:S01]  /*0c80*/  UIADD3 UR5, UP0, URZ, -UR43, URZ ;  /* 0x8000002b3f057290 */ /* 0x000fe2000ff1e03f */
[----:B------:R-:W-:Y:S01]  /*0c90*/  ULDC.64 UR14, c[0x0][0x620] ;  /* 0x00018800000e7ab9 */ /* 0x000fe20000000a00 */
[----:B------:R-:W-:Y:S02]  /*0ca0*/  UMOV UR6, UR19 ;  /* 0x0000001300067c82 */ /* 0x000fe40008000000 */
[----:B------:R-:W-:Y:S01]  /*0cb0*/  UIADD3.X UR4, URZ, ~UR4, URZ, UP0, !UPT ;  /* 0x800000043f047290 */ /* 0x000fe200087fe43f */
[----:B------:R-:W-:Y:S01]  /*0cc0*/  ULDC UR9, c[0x0][0x618] ;  /* 0x0001860000097ab9 */ /* 0x000fe20000000800 */
[----:B------:R-:W-:-:S02]  /*0cd0*/  UIMAD UR12, UR11, UR12, UR10 ;  /* 0x0000000c0b0c72a4 */ /* 0x000fc4000f8e020a */
[----:B------:R-:W-:Y:S02]  /*0ce0*/  UIMAD UR4, UR4, UR14, URZ ;  /* 0x0000000e040472a4 */ /* 0x000fe4000f8e023f */
[----:B------:R-:W-:Y:S02]  /*0cf0*/  UIMAD.WIDE.U32 UR6, UR5, UR14, UR6 ;  /* 0x0000000e050672a5 */ /* 0x000fe4000f8e0006 */
[----:B------:R-:W-:Y:S01]  /*0d00*/  UIMAD UR4, UR5, UR15, UR4 ;  /* 0x0000000f050472a4 */ /* 0x000fe2000f8e0204 */
[----:B------:R-:W-:Y:S01]  /*0d10*/  ULDC UR10, c[0x0][0x608] ;  /* 0x00018200000a7ab9 */ /* 0x000fe20000000800 */
[----:B------:R-:W-:Y:S02]  /*0d20*/  ULDC UR18, c[0x0][0x658] ;  /* 0x0001960000127ab9 */ /* 0x000fe40000000800 */
[----:B------:R-:W-:Y:S01]  /*0d30*/  UIADD3 UR7, UR7, UR4, URZ ;  /* 0x0000000407077290 */ /* 0x000fe2000fffe03f */
[----:B------:R-:W-:Y:S02]  /*0d40*/  UMOV UR11, 0xffffffff ;  /* 0xffffffff000b7882 */ /* 0x000fe40000000000 */
[----:B------:R-:W-:Y:S01]  /*0d50*/  ULDC.64 UR4, c[0x0][0x640] ;  /* 0x0001900000047ab9 */ /* 0x000fe20000000a00 */
[----:B------:R-:W-:Y:S01]  /*0d60*/  USHF.R.U64 UR16, UR6, UR9, UR7 ;  /* 0x0000000906107299 */ /* 0x000fe20008001207 */
[----:B------:R-:W-:Y:S01]  /*0d70*/  ISETP.NE.U32.AND P0, PT, RZ, UR4, PT ;  /* 0x00000004ff007c0c */ /* 0x000fe2000bf05070 */
[----:B------:R-:W-:-:S02]  /*0d80*/  USHF.R.U32.HI UR7, URZ, UR9, UR7 ;  /* 0x000000093f077299 */ /* 0x000fc40008011607 */
[----:B------:R-:W-:Y:S01]  /*0d90*/  USHF.L.U32 UR6, UR11, UR18, URZ ;  /* 0x000000120b067299 */ /* 0x000fe2000800063f */
[----:B------:R-:W-:Y:S01]  /*0da0*/  ISETP.NE.AND.EX P0, PT, RZ, UR5, PT, P0 ;  /* 0x00000005ff007c0c */ /* 0x000fe2000bf05300 */
[----:B------:R-:W-:Y:S02]  /*0db0*/  USHF.R.U64 UR22, UR16, UR10, UR7 ;  /* 0x0000000a10167299 */ /* 0x000fe40008001207 */
[----:B------:R-:W-:Y:S02]  /*0dc0*/  USHF.R.U32.HI UR7, URZ, UR10, UR7 ;  /* 0x0000000a3f077299 */ /* 0x000fe40008011607 */
[----:B------:R-:W-:Y:S02]  /*0dd0*/  UISETP.NE.AND UP1, UPT, UR46, URZ, UPT ;  /* 0x0000003f2e00728c */ /* 0x000fe4000bf25270 */
[----:B------:R-:W-:Y:S01]  /*0de0*/  USHF.R.U64 UR23, UR22, UR18, UR7 ;  /* 0x0000001216177299 */ /* 0x000fe20008001207 */
[----:B------:R-:W-:Y:S01]  /*0df0*/  ULDC UR17, c[0x0][0x600] ;  /* 0x0001800000117ab9 */ /* 0x000fe20000000800 */
[----:B------:R-:W-:-:S02]  /*0e00*/  ULOP3.LUT UR13, URZ, UR6, URZ, 0x33, !UPT ;  /* 0x000000063f0d7292 */ /* 0x000fc4000f8e333f */
[----:B------:R-:W-:Y:S02]  /*0e10*/  UIADD3 UR15, UR17, -0x1, URZ ;  /* 0xffffffff110f7890 */ /* 0x000fe4000fffe03f */
[----:B------:R-:W-:Y:S02]  /*0e20*/  USEL UR12, UR8, UR12, !UP1 ;  /* 0x0000000c080c7287 */ /* 0x000fe4000c800000 */
[----:B------:R-:W-:Y:S01]  /*0e30*/  USHF.R.U32.HI UR7, URZ, UR18, UR7 ;  /* 0x000000123f077299 */ /* 0x000fe20008011607 */
[----:B------:R-:W-:Y:S01]  /*0e40*/  ULDC UR19, c[0x0][0x648] ;  /* 0x0001920000137ab9 */ /* 0x000fe20000000800 */
[----:B------:R-:W-:Y:S01]  /*0e50*/  ULDC UR20, c[0x0][0x638] ;  /* 0x00018e0000147ab9 */ /* 0x000fe20000000800 */
[----:B------:R-:W-:Y:S01]  /*0e60*/  UMOV UR21, 0x1 ;  /* 0x0000000100157882 */ /* 0x000fe20000000000 */
[----:B------:R-:W-:Y:S01]  /*0e70*/  UMOV UR6, UR23 ;  /* 0x0000001700067c82 */ /* 0x000fe20008000000 */
[----:B------:R-:W-:Y:S07]  /*0e80*/  @!P0 BRA `(.L_x_10) ;  /* 0x0000000000308947 */ /* 0x000fee0003800000 */
[----:B------:R-:W-:Y:S02]  /*0e90*/  ULDC UR10, c[0x0][0x64c] ;  /* 0x00019300000a7ab9 */ /* 0x000fe40000000800 */
        /* <DEDUP_REMOVED lines=8> */
[----:B------:R-:W-:-:S07]  /*0f20*/  UIMAD.WIDE.U32.X UR4, UR14, UR5, UR10, UP0 ;  /* 0x000000050e0472a5 */ /* 0x000fce00080e040a */
[----:B------:R-:W-:Y:S01]  /*0f30*/  UMOV UR6, UR4 ;  /* 0x0000000400067c82 */ /* 0x000fe20008000000 */
[----:B------:R-:W-:-:S05]  /*0f40*/  UMOV UR7, UR5 ;  /* 0x0000000500077c82 */ /* 0x000fca0008000000 */
.L_x_10:
[----:B------:R-:W-:Y:S01]  /*0f50*/  USHF.R.U64 UR5, UR6, UR19, UR7 ;  /* 0x0000001306057299 */ /* 0x000fe20008001207 */
[----:B------:R-:W-:Y:S01]  /*0f60*/  IMAD.MOV.U32 R0, RZ, RZ, 0x1 ;  /* 0x00000001ff007424 */ /* 0x000fe200078e00ff */
[----:B------:R-:W-:Y:S02]  /*0f70*/  USHF.L.U32 UR4, UR21, UR18, URZ ;  /* 0x0000001215047299 */ /* 0x000fe4000800063f */
[----:B------:R-:W-:Y:S02]  /*0f80*/  ULOP3.LUT UR13, UR22, UR13, URZ, 0xc0, !UPT ;  /* 0x0000000d160d7292 */ /* 0x000fe4000f8ec03f */
[----:B------:R-:W-:Y:S02]  /*0f90*/  UIADD3 UR6, -UR5, URZ, URZ ;  /* 0x0000003f05067290 */ /* 0x000fe4000fffe13f */
[----:B------:R-:W-:Y:S02]  /*0fa0*/  UIMAD UR13, UR4, UR5, UR13 ;  /* 0x00000005040d72a4 */ /* 0x000fe4000f8e020d */
[----:B------:R-:W-:-:S02]  /*0fb0*/  ULOP3.LUT UR15, UR16, UR15, URZ, 0xc0, !UPT ;  /* 0x0000000f100f7292 */ /* 0x000fc4000f8ec03f */
[----:B------:R-:W-:Y:S01]  /*0fc0*/  UIMAD UR4, UR6, UR20, UR23 ;  /* 0x00000014060472a4 */ /* 0x000fe2000f8e0217 */
[----:B------:R-:W-:Y:S01]  /*0fd0*/  ULDC UR5, c[0x0][0x610] ;  /* 0x0001840000057ab9 */ /* 0x000fe20000000800 */
[----:B------:R-:W-:Y:S02]  /*0fe0*/  UISETP.NE.AND UP0, UPT, UR46, URZ, UPT ;  /* 0x0000003f2e00728c */ /* 0x000fe4000bf05270 */
[----:B------:R-:W-:Y:S02]  /*0ff0*/  UIMAD UR12, UR13, UR5, UR12 ;  /* 0x000000050d0c72a4 */ /* 0x000fe4000f8e020c */
[----:B------:R-:W-:-:S04]  /*1000*/  UIMAD UR4, UR4, UR17, UR15 ;  /* 0x00000011040472a4 */ /* 0x000fc8000f8e020f */
[----:B------:R-:W-:Y:S02]  /*1010*/  USEL UR42, UR4, UR12, !UP0 ;  /* 0x0000000c042a7287 */ /* 0x000fe4000c000000 */
[----:B------:R-:W-:-:S12]  /*1020*/  USEL UR41, UR12, UR4, !UP0 ;  /* 0x000000040c297287 */ /* 0x000fd8000c000000 */
.L_x_8:
[----:B------:R-:W-:-:S08]  /*1030*/  NOP ;  /* 0x0000000000007918 */ /* 0x000fd00000000000 */
[----:B------:R-:W1:Y:S02]  /*1040*/  USETMAXREG.TRY_ALLOC.CTAPOOL UP0, 0xf0 ;  /* 0x000000f0000079c8 */ /* 0x000e640008000600 */
[----:B-1----:R-:W-:-:S13]  /*1050*/  PLOP3.LUT P0, PT, PT, PT, UP0, 0x80, 0x0 ;  /* 0x000000000000781c */ /* 0x002fda0003f0f008 */
[----:B------:R-:W-:Y:S05]  /*1060*/  @!P0 BRA `(.L_x_8) ;  /* 0xfffffffc00f08947 */ /* 0x000fea000383ffff */
[----:B------:R-:W-:Y:S01]  /*1070*/  ULDC.64 UR4, c[0x0][0x598] ;  /* 0x0001660000047ab9 */ /* 0x000fe20000000a00 */
[----:B------:R-:W-:Y:S01]  /*1080*/  ULDC.64 UR36, c[0x0][0x208] ;  /* 0x0000820000247ab9 */ /* 0x000fe20000000a00 */
[----:B------:R-:W-:-:S04]  /*1090*/  ISETP.NE.U32.AND P0, PT, RZ, UR4, PT ;  /* 0x00000004ff007c0c */ /* 0x000fc8000bf05070 */
[----:B------:R-:W-:-:S13]  /*10a0*/  ISETP.NE.AND.EX P0, PT, RZ, UR5, PT, P0 ;  /* 0x00000005ff007c0c */ /* 0x000fda000bf05300 */
[----:B------:R-:W-:Y:S05]  /*10b0*/  @!P0 BRA `(.L_x_11) ;  /* 0x00000000001c8947 */ /* 0x000fea0003800000 */
[----:B------:R-:W1:Y:S02]  /*10c0*/  LDC.64 R2, c[0x0][0x598] ;  /* 0x00016600ff027b82 */ /* 0x000e640000000a00 */
[----:B-1----:R-:W2:Y:S02]  /*10d0*/  LDG.E.64 R2, desc[UR36][R2.64] ;  /* 0x0000002402027981 */ /* 0x002ea4000c1e1b00 */
[----:B--2---:R-:W-:-:S04]  /*10e0*/  ISETP.NE.U32.AND P0, PT, R2, RZ, PT ;  /* 0x000000ff0200720c */ /* 0x004fc80003f05070 */
[----:B------:R-:W-:-:S13]  /*10f0*/  ISETP.NE.AND.EX P0, PT, R3, RZ, PT, P0 ;  /* 0x000000ff0300720c */ /* 0x000fda0003f05300 */
[----:B------:R-:W-:Y:S05]  /*1100*/  @!P0 BRA `(.L_x_11) ;  /* 0x0000000000088947 */ /* 0x000fea0003800000 */
[----:B------:R1:W5:Y:S01]  /*1110*/  LD.E R17, desc[UR36][R2.64] ;  /* 0x0000002402117980 */ /* 0x000362000c101900 */
[----:B------:R-:W-:Y:S05]  /*1120*/  BRA `(.L_x_12) ;  /* 0x0000000000247947 */ /* 0x000fea0003800000 */
.L_x_11:
[----:B------:R-:W-:Y:S02]  /*1130*/  ULDC.64 UR4, c[0x0][0x588] ;  /* 0x0001620000047ab9 */ /* 0x000fe40000000a00 */
[----:B------:R-:W-:-:S04]  /*1140*/  ISETP.NE.U32.AND P0, PT, RZ, UR4, PT ;  /* 0x00000004ff007c0c */ /* 0x000fc8000bf05070 */
[----:B------:R-:W-:-:S13]  /*1150*/  ISETP.NE.AND.EX P0, PT, RZ, UR5, PT, P0 ;  /* 0x00000005ff007c0c */ /* 0x000fda000bf05300 */
[----:B------:R-:W-:Y:S05]  /*1160*/  @!P0 BRA `(.L_x_13) ;  /* 0x00000000000c8947 */ /* 0x000fea0003800000 */
[----:B------:R-:W1:Y:S02]  /*1170*/  LDC.64 R2, c[0x0][0x588] ;  /* 0x00016200ff027b82 */ /* 0x000e640000000a00 */
[----:B-1----:R2:W5:Y:S01]  /*1180*/  LDG.E R17, desc[UR36][R2.64] ;  /* 0x0000002402117981 */ /* 0x002562000c1e1900 */
[----:B------:R-:W-:Y:S05]  /*1190*/  BRA `(.L_x_12) ;  /* 0x0000000000087947 */ /* 0x000fea0003800000 */
.L_x_13:
[----:B------:R-:W-:Y:S02]  /*11a0*/  ULDC UR4, c[0x0][0x580] ;  /* 0x0001600000047ab9 */ /* 0x000fe40000000800 */
[----:B------:R-:W-:-:S07]  /*11b0*/  MOV R17, UR4 ;  /* 0x0000000400117c02 */ /* 0x000fce0008000f00 */
.L_x_12:
[----:B------:R-:W-:Y:S02]  /*11c0*/  ULDC.64 UR4, c[0x0][0x5a0] ;  /* 0x0001680000047ab9 */ /* 0x000fe40000000a00 */
[----:B------:R-:W-:-:S04]  /*11d0*/  ISETP.NE.U32.AND P0, PT, RZ, UR4, PT ;  /* 0x00000004ff007c0c */ /* 0x000fc8000bf05070 */
[----:B------:R-:W-:-:S13]  /*11e0*/  ISETP.NE.AND.EX P0, PT, RZ, UR5, PT, P0 ;  /* 0x00000005ff007c0c */ /* 0x000fda000bf05300 */
[----:B------:R-:W-:Y:S05]  /*11f0*/  @!P0 BRA `(.L_x_14) ;  /* 0x00000000001c8947 */ /* 0x000fea0003800000 */
[----:B-12---:R-:W1:Y:S02]  /*1200*/  LDC.64 R2, c[0x0][0x5a0] ;  /* 0x00016800ff027b82 */ /* 0x006e640000000a00 */
[----:B-1----:R-:W2:Y:S02]  /*1210*/  LDG.E.64 R2, desc[UR36][R2.64] ;  /* 0x0000002402027981 */ /* 0x002ea4000c1e1b00 */
[----:B--2---:R-:W-:-:S04]  /*1220*/  ISETP.NE.U32.AND P0, PT, R2, RZ, PT ;  /* 0x000000ff0200720c */ /* 0x004fc80003f05070 */
[----:B------:R-:W-:-:S13]  /*1230*/  ISETP.NE.AND.EX P0, PT, R3, RZ, PT, P0 ;  /* 0x000000ff0300720c */ /* 0x000fda0003f05300 */
[----:B------:R-:W-:Y:S05]  /*1240*/  @!P0 BRA `(.L_x_14) ;  /* 0x0000000000088947 */ /* 0x000fea0003800000 */
[----:B------:R1:W5:Y:S01]  /*1250*/  LD.E R18, desc[UR36][R2.64] ;  /* 0x0000002402127980 */ /* 0x000362000c101900 */
[----:B------:R-:W-:Y:S05]  /*1260*/  BRA `(.L_x_15) ;  /* 0x0000000000247947 */ /* 0x000fea0003800000 */
.L_x_14:
[----:B------:R-:W-:Y:S02]  /*1270*/  ULDC.64 UR4, c[0x0][0x590] ;  /* 0x0001640000047ab9 */ /* 0x000fe40000000a00 */
[----:B------:R-:W-:-:S04]  /*1280*/  ISETP.NE.U32.AND P0, PT, RZ, UR4, PT ;  /* 0x00000004ff007c0c */ /* 0x000fc8000bf05070 */
[----:B------:R-:W-:-:S13]  /*1290*/  ISETP.NE.AND.EX P0, PT, RZ, UR5, PT, P0 ;  /* 0x00000005ff007c0c */ /* 0x000fda000bf05300 */
[----:B------:R-:W-:Y:S05]  /*12a0*/  @!P0 BRA `(.L_x_16) ;  /* 0x00000000000c8947 */ /* 0x000fea0003800000 */
[----:B-12---:R-:W1:Y:S02]  /*12b0*/  LDC.64 R2, c[0x0][0x590] ;  /* 0x00016400ff027b82 */ /* 0x006e640000000a00 */
[----:B-1----:R2:W5:Y:S01]  /*12c0*/  LDG.E R18, desc[UR36][R2.64] ;  /* 0x0000002402127981 */ /* 0x002562000c1e1900 */
[----:B------:R-:W-:Y:S05]  /*12d0*/  BRA `(.L_x_15) ;  /* 0x0000000000087947 */ /* 0x000fea0003800000 */
.L_x_16:
[----:B------:R-:W-:Y:S02]  /*12e0*/  ULDC UR4, c[0x0][0x584] ;  /* 0x0001610000047ab9 */ /* 0x000fe40000000800 */
[----:B------:R-:W-:-:S07]  /*12f0*/  IMAD.U32 R18, RZ, RZ, UR4 ;  /* 0x00000004ff127e24 */ /* 0x000fce000f8e00ff */
.L_x_15:
[----:B------:R-:W-:-:S13]  /*1300*/  LOP3.LUT P0, RZ, R0, 0xff, RZ, 0xc0, !PT ;  /* 0x000000ff00ff7812 */ /* 0x000fda000780c0ff */
[----:B------:R-:W-:Y:S05]  /*1310*/  @!P0 EXIT ;  /* 0x000000000000894d */ /* 0x000fea0003800000 */
[----:B------:R-:W-:Y:S01]  /*1320*/  ULDC UR4, c[0x0][0x28c] ;  /* 0x0000a30000047ab9 */ /* 0x000fe20000000800 */
[----:B------:R-:W-:Y:S01]  /*1330*/  UMOV UR38, URZ ;  /* 0x0000003f00267c82 */ /* 0x000fe20008000000 */
[----:B------:R-:W-:Y:S01]  /*1340*/  UIADD3 UR4, UR4, 0x3f, URZ ;  /* 0x0000003f04047890 */ /* 0x000fe2000fffe03f */
[----:B------:R-:W-:-:S03]  /*1350*/  UMOV UR39, URZ ;  /* 0x0000003f00277c82 */ /* 0x000fc60008000000 */
[----:B------:R-:W-:-:S04]  /*1360*/  USHF.R.S32.HI UR5, URZ, 0x1f, UR4 ;  /* 0x0000001f3f057899 */ /* 0x000fc80008011404 */
[----:B------:R-:W-:-:S04]  /*1370*/  ULEA.HI UR5, UR5, UR4, URZ, 0x6 ;  /* 0x0000000405057291 */ /* 0x000fc8000f8f303f */
[----:B------:R-:W-:-:S12]  /*1380*/  USHF.R.S32.HI UR44, URZ, 0x6, UR5 ;  /* 0x000000063f2c7899 */ /* 0x000fd80008011405 */
.L_x_552:
[----:B------:R-:W3:Y:S01]  /*1390*/  S2R R0, SR_TID.X ;  /* 0x0000000000007919 */ /* 0x000ee20000002100 */
[----:B----4-:R-:W4:Y:S01]  /*13a0*/  S2UR UR7, SR_CgaCtaId ;  /* 0x00000000000779c3 */ /* 0x010f220000008800 */
[----:B------:R-:W-:Y:S02]  /*13b0*/  UMOV UR6, 0x400 ;  /* 0x0000040000067882 */ /* 0x000fe40000000000 */
[----:B----4-:R-:W-:Y:S01]  /*13c0*/  ULEA UR6, UR7, UR6, 0x18 ;  /* 0x0000000607067291 */ /* 0x010fe2000f8ec03f */
[----:B---3--:R-:W-:-:S04]  /*13d0*/  LOP3.LUT R0, R0, 0x80, RZ, 0xc0, !PT ;  /* 0x0000008000007812 */ /* 0x008fc800078ec0ff */
[----:B------:R-:W-:-:S06]  /*13e0*/  SHF.R.U32.HI R0, RZ, 0x7, R0 ;  /* 0x00000007ff007819 */ /* 0x000fcc0000011600 */
[----:B------:R-:W3:Y:S02]  /*13f0*/  SHFL.IDX PT, R0, R0, RZ, 0x1f ;  /* 0x00001fff00007589 */ /* 0x000ee400000e0000 */
[----:B---3--:R-:W-:-:S13]  /*1400*/  R2UR UR4, R0 ;  /* 0x00000000000472ca */ /* 0x008fda00000e0000 */
[----:B------:R-:W-:-:S04]  /*1410*/  ULEA.HI UR5, UR4, UR4, URZ, 0x1 ;  /* 0x0000000404057291 */ /* 0x000fc8000f8f083f */
[----:B------:R-:W-:-:S04]  /*1420*/  ULOP3.LUT UR5, UR5, 0xffffe, URZ, 0xc0, !UPT ;  /* 0x000ffffe05057892 */ /* 0x000fc8000f8ec03f */
[----:B------:R-:W-:-:S03]  /*1430*/  UIADD3 UR5, UR4, -UR5, URZ ;  /* 0x8000000504057290 */ /* 0x000fc6000fffe03f */
[----:B------:R-:W-:Y:S01]  /*1440*/  ULDC UR4, c[0x0][0x28c] ;  /* 0x0000a30000047ab9 */ /* 0x000fe20000000800 */
[----:B------:R-:W-:Y:S01]  /*1450*/  ULEA UR5, UR5, UR6, 0xc ;  /* 0x0000000605057291 */ /* 0x000fe2000f8e603f */
[----:B------:R-:W-:-:S03]  /*1460*/  ISETP.LT.AND P0, PT, RZ, UR4, PT ;  /* 0x00000004ff007c0c */ /* 0x000fc6000bf01270 */
[----:B------:R-:W-:-:S04]  /*1470*/  UIADD3 UR5, UR5, 0x100, URZ ;  /* 0x0000010005057890 */ /* 0x000fc8000fffe03f */
[----:B------:R-:W-:-:S04]  /*1480*/  USHF.R.U32.HI UR5, URZ, 0x4, UR5 ;  /* 0x000000043f057899 */ /* 0x000fc80008011605 */
[----:B------:R-:W-:-:S04]  /*1490*/  ULOP3.LUT UR5, UR5, 0x3fff, URZ, 0xc0, !UPT ;  /* 0x00003fff05057892 */ /* 0x000fc8000f8ec03f */
[----:B------:R-:W-:Y:S01]  /*14a0*/  ULOP3.LUT UR45, UR5, 0x10000, URZ, 0xfc, !UPT ;  /* 0x00010000052d7892 */ /* 0x000fe2000f8efc3f */
[----:B0----5:R-:W-:Y:S11]  /*14b0*/  @P0 BRA `(.L_x_17) ;  /* 0x0000000000400947 */ /* 0x021ff60003800000 */
[----:B------:R-:W-:Y:S01]  /*14c0*/  MOV R0, 0x0 ;  /* 0x0000000000007802 */ /* 0x000fe20000000f00 */
[----:B------:R-:W-:Y:S01]  /*14d0*/  ULDC.64 UR4, c[0x4][0x68] ;  /* 0x01001a0000047ab9 */ /* 0x000fe20000000a00 */
[----:B------:R-:W-:Y:S01]  /*14e0*/  ULDC.64 UR6, c[0x4][0x8] ;  /* 0x0100020000067ab9 */ /* 0x000fe20000000a00 */
[----:B------:R-:W-:Y:S01]  /*14f0*/  IMAD.U32 R4, RZ, RZ, UR4 ;  /* 0x00000004ff047e24 */ /* 0x000fe2000f8e00ff */
[----:B-12---:R1:W2:Y:S01]  /*1500*/  LDC.64 R2, c[0x4][R0] ;  /* 0x0100000000027b82 */ /* 0x0062a20000000a00 */
[----:B------:R-:W-:Y:S01]  /*1510*/  IMAD.U32 R5, RZ, RZ, UR5 ;  /* 0x00000005ff057e24 */ /* 0x000fe2000f8e00ff */
[----:B------:R-:W-:Y:S01]  /*1520*/  ULDC.64 UR4, c[0x4][0x70] ;  /* 0x01001c0000047ab9 */ /* 0x000fe20000000a00 */
[----:B------:R-:W-:Y:S01]  /*1530*/  IMAD.U32 R10, RZ, RZ, UR6 ;  /* 0x00000006ff0a7e24 */ /* 0x000fe2000f8e00ff */
[----:B0-----:R-:W-:Y:S01]  /*1540*/  MOV R7, UR5 ;  /* 0x0000000500077c02 */ /* 0x001fe20008000f00 */
[----:B------:R-:W-:Y:S01]  /*1550*/  IMAD.U32 R6, RZ, RZ, UR4 ;  /* 0x00000004ff067e24 */ /* 0x000fe2000f8e00ff */
[----:B------:R-:W-:Y:S01]  /*1560*/  MOV R13, RZ ;  /* 0x000000ff000d7202 */ /* 0x000fe20000000f00 */
[----:B------:R-:W-:-:S02]  /*1570*/  IMAD.U32 R11, RZ, RZ, UR7 ;  /* 0x00000007ff0b7e24 */ /* 0x000fc4000f8e00ff */
[----:B------:R-:W-:Y:S02]  /*1580*/  IMAD.MOV.U32 R8, RZ, RZ, 0x1e1 ;  /* 0x000001e1ff087424 */ /* 0x000fe400078e00ff */
[----:B-1----:R-:W-:-:S07]  /*1590*/  IMAD.MOV.U32 R12, RZ, RZ, 0x1 ;  /* 0x00000001ff0c7424 */ /* 0x002fce00078e00ff */
[----:B------:R-:W-:-:S07]  /*15a0*/  LEPC R20, `(.L_x_17) ;  /* 0x000000001014794e */ /* 0x000fce0000000000 */
[----:B--2--5:R-:W-:Y:S05]  /*15b0*/  CALL.ABS.NOINC R2 ;  /* 0x0000000002007343 */ /* 0x024fea0003c00000 */
.L_x_17:
[----:B------:R-:W-:-:S06]  /*15c0*/  ULOP3.LUT UR4, UR40, 0x1, URZ, 0xfc, !UPT ;  /* 0x0000000128047892 */ /* 0x000fcc000f8efc3f */
[----:B------:R-:W-:-:S05]  /*15d0*/  IMAD.U32 R0, RZ, RZ, UR4 ;  /* 0x00000004ff007e24 */ /* 0x000fca000f8e00ff */
[----:B------:R-:W-:-:S13]  /*15e0*/  ISETP.NE.AND P0, PT, R0, 0x3, PT ;  /* 0x000000030000780c */ /* 0x000fda0003f05270 */
[----:B------:R-:W-:Y:S05]  /*15f0*/  @!P0 BRA `(.L_x_18) ;  /* 0x0000000000048947 */ /* 0x000fea0003800000 */
[----:B------:R-:W-:Y:S01]  /*1600*/  BPT.TRAP 0x1 ;  /* 0x000000040000795c */ /* 0x000fe20000300000 */
.L_x_18:
[----:B------:R-:W3:Y:S01]  /*1610*/  S2UR UR5, SR_CgaCtaId ;  /* 0x00000000000579c3 */ /* 0x000ee20000008800 */
[----:B------:R-:W-:Y:S01]  /*1620*/  UMOV UR4, 0x400 ;  /* 0x0000040000047882 */ /* 0x000fe20000000000 */
[----:B-12---:R-:W-:Y:S02]  /*1630*/  IMAD.U32 R3, RZ, RZ, UR39 ;  /* 0x00000027ff037e24 */ /* 0x006fe4000f8e00ff */
[----:B------:R-:W-:-:S05]  /*1640*/  IMAD.U32 R2, RZ, RZ, UR38 ;  /* 0x00000026ff027e24 */ /* 0x000fca000f8e00ff */
[----:B------:R-:W-:Y:S01]  /*1650*/  SHF.L.U32 R2, R2, 0x1f, RZ ;  /* 0x0000001f02027819 */ /* 0x000fe200000006ff */
[----:B---3--:R-:W-:-:S06]  /*1660*/  ULEA UR4, UR5, UR4, 0x18 ;  /* 0x0000000405047291 */ /* 0x008fcc000f8ec03f */
[----:B------:R-:W-:-:S05]  /*1670*/  IMAD.U32 R0, RZ, RZ, UR4 ;  /* 0x00000004ff007e24 */ /* 0x000fca000f8e00ff */
[----:B------:R-:W-:-:S04]  /*1680*/  LEA R3, R3, R0, 0x3 ;  /* 0x0000000003037211 */ /* 0x000fc800078e18ff */
[----:B------:R1:W2:Y:S01]  /*1690*/  SYNCS.PHASECHK.TRANS64.TRYWAIT P1, [R3+URZ], R2 ;  /* 0x00000002030075a7 */ /* 0x0002a2000802017f */
[----:B------:R-:W-:Y:S05]  /*16a0*/  @!P0 BRA `(.L_x_19) ;  /* 0x0000000000048947 */ /* 0x000fea0003800000 */
[----:B------:R-:W-:Y:S01]  /*16b0*/  BPT.TRAP 0x1 ;  /* 0x000000040000795c */ /* 0x000fe20000300000 */
.L_x_19:
[----:B--2---:R-:W-:Y:S05]  /*16c0*/  @P1 BRA `(.L_x_20) ;  /* 0x0000000000081947 */ /* 0x004fea0003800000 */
[----:B------:R-:W2:Y:S02]  /*16d0*/  SYNCS.PHASECHK.TRANS64.TRYWAIT P1, [R3+URZ], R2 ;  /* 0x00000002030075a7 */ /* 0x000ea4000802017f */
[----:B--2---:R-:W-:Y:S05]  /*16e0*/  @!P1 BRA `(.L_x_21) ;  /* 0x0000012c00889947 */ /* 0x004fea0003800000 */
.L_x_20:
[----:B------:R-:W-:-:S04]  /*16f0*/  UISETP.LT.AND UP0, UPT, UR44, 0x1, UPT ;  /* 0x000000012c00788c */ /* 0x000fc8000bf01270 */
[----:B------:R-:W-:-:S06]  /*1700*/  USEL UR4, UR44, 0x1, UP0 ;  /* 0x000000012c047887 */ /* 0x000fcc0008000000 */
[----:B-12---:R-:W-:Y:S01]  /*1710*/  IMAD.U32 R3, RZ, RZ, UR4 ;  /* 0x00000004ff037e24 */ /* 0x006fe2000f8e00ff */
[----:B------:R-:W-:Y:S05]  /*1720*/  WARPSYNC.ALL ;  /* 0x0000000000007948 */ /* 0x000fea0003800000 */
[----:B------:R-:W-:-:S04]  /*1730*/  IADD3 R3, -R3, UR44, RZ ;  /* 0x0000002c03037c10 */ /* 0x000fc8000fffe1ff */
[----:B------:R-:W-:Y:S02]  /*1740*/  ISETP.GE.AND P1, PT, R3, 0x1, PT ;  /* 0x000000010300780c */ /* 0x000fe40003f26270 */
[----:B------:R-:W-:Y:S01]  /*1750*/  R2UR UR4, R0 ;  /* 0x00000000000472ca */ /* 0x000fe200000e0000 */
[----:B------:R-:W-:Y:S01]  /*1760*/  ULEA UR9, UR39, UR45, 0xa ;  /* 0x0000002d27097291 */ /* 0x000fe2000f8e503f */
[----:B------:R-:W-:Y:S01]  /*1770*/  WARPGROUP.ARRIVE ;  /* 0x00000000000079c5 */ /* 0x000fe20000000000 */
[----:B------:R-:W-:Y:S01]  /*1780*/  UMOV UR5, 0x80000020 ;  /* 0x8000002000057882 */ /* 0x000fe20000000000 */
[----:B------:R-:W-:-:S09]  /*1790*/  UMOV UR7, 0x80000020 ;  /* 0x8000002000077882 */ /* 0x000fd20000000000 */
[----:B------:R-:W-:-:S04]  /*17a0*/  UIADD3 UR4, UR4, 0xc100, URZ ;  /* 0x0000c10004047890 */ /* 0x000fc8000fffe03f */
[----:B------:R-:W-:-:S04]  /*17b0*/  USHF.R.U32.HI UR4, URZ, 0x4, UR4 ;  /* 0x000000043f047899 */ /* 0x000fc80008011604 */
[----:B------:R-:W-:-:S04]  /*17c0*/  ULOP3.LUT UR4, UR4, 0x3fff, URZ, 0xc0, !UPT ;  /* 0x00003fff04047892 */ /* 0x000fc8000f8ec03f */
[----:B------:R-:W-:-:S03]  /*17d0*/  ULOP3.LUT UR8, UR4, 0x10000, URZ, 0xfc, !UPT ;  /* 0x0001000004087892 */ /* 0x000fc6000f8efc3f */
[----:B------:R-:W-:Y:S01]  /*17e0*/  UMOV UR4, UR9 ;  /* 0x0000000900047c82 */ /* 0x000fe20008000000 */
[----:B------:R-:W-:-:S07]  /*17f0*/  ULEA UR10, UR39, UR8, 0xa ;  /* 0x00000008270a7291 */ /* 0x000fce000f8e503f */
[----:B------:R-:W-:Y:S02]  /*1800*/  UMOV UR6, UR10 ;  /* 0x0000000a00067c82 */ /* 0x000fe40008000000 */
[----:B------:R-:W-:Y:S01]  /*1810*/  IGMMA.64x256x32.S8.S8 R24, gdesc[UR4], RZ, !UPT, gsb0 ;  /* 0x06600000041879f1 */ /* 0x000fe2000c0410ff */
[----:B------:R-:W-:Y:S01]  /*1820*/  UIADD3 UR4, UR9, 0x200, URZ ;  /* 0x0000020009047890 */ /* 0x000fe2000fffe03f */
[----:B------:R-:W-:Y:S01]  /*1830*/  UMOV UR5, 0x80000020 ;  /* 0x8000002000057882 */ /* 0x000fe20000000000 */
[----:B------:R-:W-:Y:S02]  /*1840*/  WARPGROUP.DEPBAR.LE gsb0, 0x0 ;  /* 0x00008000000079c5 */ /* 0x000fe40000010000 */
[----:B------:R-:W-:Y:S01]  /*1850*/  STL.64 [R1], R24 ;  /* 0x0000001801007387 */ /* 0x000fe20000100a00 */
[----:B------:R-:W-:Y:S01]  /*1860*/  IMAD.MOV.U32 R235, RZ, RZ, R52 ;  /* 0x000000ffffeb7224 */ /* 0x000fe200078e0034 */
[----:B------:R-:W-:Y:S01]  /*1870*/  MOV R232, R55 ;  /* 0x0000003700e87202 */ /* 0x000fe20000000f00 */
[----:B------:R-:W-:Y:S01]  /*1880*/  IMAD.MOV.U32 R234, RZ, RZ, R53 ;  /* 0x000000ffffea7224 */ /* 0x000fe200078e0035 */
[----:B------:R-:W-:Y:S01]  /*1890*/  STL.64 [R1+0x8], R26 ;  /* 0x0000081a01007387 */ /* 0x000fe20000100a00 */
        /* <DEDUP_REMOVED lines=59> */
[----:B0-----:R-:W-:Y:S01]  /*1c50*/  MOV R7, R147 ;  /* 0x0000009300077202 */ /* 0x001fe20000000f00 */
[----:B------:R-:W-:Y:S01]  /*1c60*/  IMAD.MOV.U32 R176, RZ, RZ, R92 ;  /* 0x000000ffffb07224 */ /* 0x000fe200078e005c */
[----:B------:R0:W-:Y:S01]  /*1c70*/  STL.64 [R1+0x68], R50 ;  /* 0x0000683201007387 */ /* 0x0001e20000100a00 */
[----:B------:R-:W-:Y:S01]  /*1c80*/  IMAD.MOV.U32 R177, RZ, RZ, R93 ;  /* 0x000000ffffb17224 */ /* 0x000fe200078e005d */
[----:B------:R-:W-:Y:S01]  /*1c90*/  MOV R2, R151 ;  /* 0x0000009700027202 */ /* 0x000fe20000000f00 */
[----:B------:R-:W-:Y:S01]  /*1ca0*/  IMAD.MOV.U32 R178, RZ, RZ, R94 ;  /* 0x000000ffffb27224 */ /* 0x000fe200078e005e */
[----:B------:R-:W-:Y:S01]  /*1cb0*/  STL [R1+0x2b8], R155 ;  /* 0x0002b89b01007387 */ /* 0x000fe20000100800 */
[----:B------:R-:W-:-:S02]  /*1cc0*/  IMAD.MOV.U32 R180, RZ, RZ, R96 ;  /* 0x000000ffffb47224 */ /* 0x000fc400078e0060 */
[----:B------:R-:W-:Y:S02]  /*1cd0*/  IMAD.MOV.U32 R181, RZ, RZ, R97 ;  /* 0x000000ffffb57224 */ /* 0x000fe400078e0061 */
[----:B------:R-:W-:Y:S02]  /*1ce0*/  IMAD.MOV.U32 R182, RZ, RZ, R98 ;  /* 0x000000ffffb67224 */ /* 0x000fe400078e0062 */
[----:B------:R-:W-:Y:S02]  /*1cf0*/  IMAD.MOV.U32 R183, RZ, RZ, R99 ;  /* 0x000000ffffb77224 */ /* 0x000fe400078e0063 */
[----:B------:R-:W-:Y:S02]  /*1d00*/  IMAD.MOV.U32 R185, RZ, RZ, R101 ;  /* 0x000000ffffb97224 */ /* 0x000fe400078e0065 */
[----:B------:R-:W-:Y:S02]  /*1d10*/  IMAD.MOV.U32 R186, RZ, RZ, R102 ;  /* 0x000000ffffba7224 */ /* 0x000fe400078e0066 */
        /* <DEDUP_REMOVED lines=38> */
[----:B0-----:R-:W-:-:S06]  /*1f80*/  WARPGROUP.ARRIVE ;  /* 0x00000000000079c5 */ /* 0x001fcc0000000000 */
[----:B------:R-:W-:Y:S03]  /*1f90*/  IGMMA.64x256x32.S8.S8 R24, gdesc[UR4], RZ, !UPT, gsb0 ;  /* 0x06600000041879f1 */ /* 0x000fe6000c0410ff */
[----:B------:R-:W-:Y:S02]  /*1fa0*/  WARPGROUP.DEPBAR.LE gsb0, 0x0 ;  /* 0x00008000000079c5 */ /* 0x000fe40000010000 */
[----:B------:R-:W-:Y:S04]  /*1fb0*/  STL.64 [R1+0x2b0], R150 ;  /* 0x0002b09601007387 */ /* 0x000fe80000100a00 */
        /* <DEDUP_REMOVED lines=20> */
[----:B------:R0:W-:Y:S04]  /*2100*/  STL.64 [R1+0x208], R108 ;  /* 0x0002086c01007387 */ /* 0x0001e80000100a00 */
[----:B0-----:R-:W2:Y:S04]  /*2110*/  LDL.LU R108, [R1] ;  /* 0x00000000016c7983 */ /* 0x001ea80000300800 */
[----:B------:R-:W2:Y:S04]  /*2120*/  LDL.LU R109, [R1+0x4] ;  /* 0x00000400016d7983 */ /* 0x000ea80000300800 */
        /* <DEDUP_REMOVED lines=25> */
[----:B------:R-:W2:Y:S01]  /*22c0*/  LDL.LU R135, [R1+0x6c] ;  /* 0x00006c0001877983 */ /* 0x000ea20000300800 */
        /* <DEDUP_REMOVED lines=13> */
[----:B------:R-:W-:Y:S01]  /*23a0*/  UIADD3 UR4, UR9, 0x2, URZ ;  /* 0x0000000209047890 */ /* 0x000fe2000fffe03f */
[----:B------:R-:W-:Y:S01]  /*23b0*/  IMAD.MOV.U32 R145, RZ, RZ, R226 ;  /* 0x000000ffff917224 */ /* 0x000fe200078e00e2 */
[----:B------:R-:W-:Y:S01]  /*23c0*/  UIADD3 UR6, UR10, 0x2, URZ ;  /* 0x000000020a067890 */ /* 0x000fe2000fffe03f */
[----:B------:R-:W-:Y:S01]  /*23d0*/  IMAD.MOV.U32 R146, RZ, RZ, R225 ;  /* 0x000000ffff927224 */ /* 0x000fe200078e00e1 */
[----:B------:R-:W-:Y:S01]  /*23e0*/  MOV R225, R13 ;  /* 0x0000000d00e17202 */ /* 0x000fe20000000f00 */
[----:B------:R-:W-:Y:S01]  /*23f0*/  IMAD.MOV.U32 R148, RZ, RZ, R223 ;  /* 0x000000ffff947224 */ /* 0x000fe200078e00df */
[----:B------:R-:W-:Y:S01]  /*2400*/  UMOV UR5, 0x80000020 ;  /* 0x8000002000057882 */ /* 0x000fe20000000000 */
[----:B------:R-:W-:Y:S01]  /*2410*/  IMAD.MOV.U32 R149, RZ, RZ, R222 ;  /* 0x000000ffff957224 */ /* 0x000fe200078e00de */
[----:B------:R-:W-:Y:S01]  /*2420*/  UMOV UR7, 0x80000020 ;  /* 0x8000002000077882 */ /* 0x000fe20000000000 */
[----:B------:R-:W-:Y:S01]  /*2430*/  IMAD.MOV.U32 R150, RZ, RZ, R221 ;  /* 0x000000ffff967224 */ /* 0x000fe200078e00dd */
[----:B------:R-:W-:Y:S01]  /*2440*/  MOV R221, R21 ;  /* 0x0000001500dd7202 */ /* 0x000fe20000000f00 */
        /* <DEDUP_REMOVED lines=13> */
[----:B------:R-:W-:-:S06]  /*2520*/  IMAD.MOV.U32 R235, RZ, RZ, R2 ;  /* 0x000000ffffeb7224 */ /* 0x000fcc00078e0002 */
[----:B--2---:R-:W-:-:S06]  /*2530*/  WARPGROUP.ARRIVE ;  /* 0x00000000000079c5 */ /* 0x004fcc0000000000 */
[----:B------:R-:W-:Y:S03]  /*2540*/  IGMMA.64x256x32.S8.S8 R108, gdesc[UR4], R108, gsb0 ;  /* 0x06600000046c79f1 */ /* 0x000fe6000804106c */
[----:B------:R-:W-:Y:S02]  /*2550*/  WARPGROUP.DEPBAR.LE gsb0, 0x0 ;  /* 0x00008000000079c5 */ /* 0x000fe40000010000 */
[----:B------:R-:W-:Y:S04]  /*2560*/  STL.64 [R1], R108 ;  /* 0x0000006c01007387 */ /* 0x000fe80000100a00 */
        /* <DEDUP_REMOVED lines=63> */
[----:B0-----:R1:W5:Y:S04]  /*2960*/  LDL.LU R155, [R1+0x2b8] ;  /* 0x0002b800019b7983 */ /* 0x0013680000300800 */
[----:B------:R-:W2:Y:S04]  /*2970*/  LDL.LU.64 R150, [R1+0x2b0] ;  /* 0x0002b00001967983 */ /* 0x000ea80000300a00 */
        /* <DEDUP_REMOVED lines=20> */
[----:B------:R-:W2:Y:S01]  /*2ac0*/  LDL.LU.64 R108, [R1+0x208] ;  /* 0x00020800016c7983 */ /* 0x000ea20000300a00 */
[----:B------:R-:W-:Y:S01]  /*2ad0*/  UIADD3 UR4, UR9, 0x202, URZ ;  /* 0x0000020209047890 */ /* 0x000fe2000fffe03f */
[----:B------:R-:W-:Y:S01]  /*2ae0*/  UMOV UR5, 0x80000020 ;  /* 0x8000002000057882 */ /* 0x000fe20000000000 */
[----:B--2---:R-:W-:-:S07]  /*2af0*/  WARPGROUP.ARRIVE ;  /* 0x00000000000079c5 */ /* 0x004fce0000000000 */
[----:B------:R-:W-:Y:S03]  /*2b00*/  IGMMA.64x256x32.S8.S8 R24, gdesc[UR4], R24, gsb0 ;  /* 0x06600000041879f1 */ /* 0x000fe60008041018 */
[----:B------:R-:W-:Y:S02]  /*2b10*/  WARPGROUP.DEPBAR.LE gsb0, 0x0 ;  /* 0x00008000000079c5 */ /* 0x000fe40000010000 */
[----:B-1----:R-:W-:Y:S05]  /*2b20*/  @!P1 BRA `(.L_x_22) ;  /* 0x0000002000909947 */ /* 0x002fea0003800000 */
[----:B------:R-:W-:Y:S02]  /*2b30*/  UIADD3 UR4, UR39, 0x1, URZ ;  /* 0x0000000127047890 */ /* 0x000fe4000fffe03f */
[----:B------:R-:W-:Y:S02]  /*2b40*/  UMOV UR10, UR39 ;  /* 0x00000027000a7c82 */ /* 0x000fe40008000000 */
[----:B------:R-:W-:-:S04]  /*2b50*/  UISETP.NE.AND UP0, UPT, UR4, 0x3, UPT ;  /* 0x000000030400788c */ /* 0x000fc8000bf05270 */
[----:B------:R-:W-:Y:S02]  /*2b60*/  USEL UR5, URZ, 0x1, UP0 ;  /* 0x000000013f057887 */ /* 0x000fe40008000000 */
[----:B------:R-:W-:Y:S02]  /*2b70*/  USEL UR9, UR4, URZ, UP0 ;  /* 0x0000003f04097287 */ /* 0x000fe40008000000 */
[----:B------:R-:W-:-:S06]  /*2b80*/  ULOP3.LUT UR5, UR38, UR5, URZ, 0x3c, !UPT ;  /* 0x0000000526057292 */ /* 0x000fcc000f8e3c3f */
[----:B------:R-:W-:-:S07]  /*2b90*/  IMAD.U32 R2, RZ, RZ, UR5 ;  /* 0x00000005ff027e24 */ /* 0x000fce000f8e00ff */
.L_x_29:
[----:B------:R-:W-:Y:S05]  /*2ba0*/  @!P0 BRA `(.L_x_23) ;  /* 0x0000000000048947 */ /* 0x000fea0003800000 */
[----:B------:R-:W-:Y:S01]  /*2bb0*/  BPT.TRAP 0x1 ;  /* 0x000000040000795c */ /* 0x000fe20000300000 */
.L_x_23:
[----:B------:R-:W0:Y:S01]  /*2bc0*/  S2UR UR5, SR_CgaCtaId ;  /* 0x00000000000579c3 */ /* 0x000e220000008800 */
[----:B------:R-:W-:Y:S01]  /*2bd0*/  UMOV UR4, 0x400 ;  /* 0x0000040000047882 */ /* 0x000fe20000000000 */
[----:B------:R-:W-:Y:S02]  /*2be0*/  MOV R4, UR9 ;  /* 0x0000000900047c02 */ /* 0x000fe40008000f00 */
[----:B------:R-:W-:Y:S01]  /*2bf0*/  SHF.L.U32 R5, R2, 0x1f, RZ ;  /* 0x0000001f02057819 */ /* 0x000fe200000006ff */
[----:B0-----:R-:W-:-:S06]  /*2c00*/  ULEA UR4, UR5, UR4, 0x18 ;  /* 0x0000000405047291 */ /* 0x001fcc000f8ec03f */
[----:B------:R-:W-:-:S04]  /*2c10*/  IMAD.U32 R0, RZ, RZ, UR4 ;  /* 0x00000004ff007e24 */ /* 0x000fc8000f8e00ff */
[----:B------:R-:W-:-:S04]  /*2c20*/  IMAD R4, R4, 0x8, R0 ;  /* 0x0000000804047824 */ /* 0x000fc800078e0200 */
[----:B------:R0:W1:Y:S01]  /*2c30*/  SYNCS.PHASECHK.TRANS64.TRYWAIT P1, [R4+URZ], R5 ;  /* 0x00000005040075a7 */ /* 0x000062000802017f */
[----:B------:R-:W-:Y:S05]  /*2c40*/  @!P0 BRA `(.L_x_24) ;  /* 0x0000000000048947 */ /* 0x000fea0003800000 */
[----:B------:R-:W-:Y:S01]  /*2c50*/  BPT.TRAP 0x1 ;  /* 0x000000040000795c */ /* 0x000fe20000300000 */
.L_x_24:
[----:B-1----:R-:W-:Y:S05]  /*2c60*/  @P1 BRA `(.L_x_25) ;  /* 0x0000000000081947 */ /* 0x002fea0003800000 */
[----:B------:R-:W1:Y:S02]  /*2c70*/  SYNCS.PHASECHK.TRANS64.TRYWAIT P1, [R4+URZ], R5 ;  /* 0x00000005040075a7 */ /* 0x000e64000802017f */
[----:B-1----:R-:W-:Y:S05]  /*2c80*/  @!P1 BRA `(.L_x_26) ;  /* 0x0000011800349947 */ /* 0x002fea0003800000 */
.L_x_25:
        /* <DEDUP_REMOVED lines=64> */
[----:B--2---:R-:W2:Y:S04]  /*3090*/  LDL.LU.64 R24, [R1] ;  /* 0x0000000001187983 */ /* 0x004ea80000300a00 */
        /* <DEDUP_REMOVED lines=63> */
[----:B------:R-:W-:-:S02]  /*3490*/  ULEA UR11, UR9, UR45, 0xa ;  /* 0x0000002d090b7291 */ /* 0x000fc4000f8e503f */
[----:B------:R-:W-:Y:S01]  /*34a0*/  ULEA UR12, UR9, UR8, 0xa ;  /* 0x00000008090c7291 */ /* 0x000fe2000f8e503f */
[----:B------:R-:W-:Y:S01]  /*34b0*/  UMOV UR5, 0x80000020 ;  /* 0x8000002000057882 */ /* 0x000fe20000000000 */
[----:B------:R-:W-:-:S03]  /*34c0*/  UMOV UR7, 0x80000020 ;  /* 0x8000002000077882 */ /* 0x000fc60000000000 */
[----:B------:R-:W-:Y:S02]  /*34d0*/  UMOV UR4, UR11 ;  /* 0x0000000b00047c82 */ /* 0x000fe40008000000 */
[----:B------:R-:W-:Y:S01]  /*34e0*/  UMOV UR6, UR12 ;  /* 0x0000000c00067c82 */ /* 0x000fe20008000000 */
[----:B--2---:R-:W-:-:S06]  /*34f0*/  WARPGROUP.ARRIVE ;  /* 0x00000000000079c5 */ /* 0x004fcc0000000000 */
[----:B------:R-:W-:Y:S03]  /*3500*/  IGMMA.64x256x32.S8.S8 R24, gdesc[UR4], R24, gsb0 ;  /* 0x06600000041879f1 */ /* 0x000fe60008041018 */
[----:B------:R-:W-:Y:S02]  /*3510*/  WARPGROUP.DEPBAR.LE gsb0, 0x0 ;  /* 0x00008000000079c5 */ /* 0x000fe40000010000 */
[----:B------:R-:W-:Y:S01]  /*3520*/  STL.64 [R1], R24 ;  /* 0x0000001801007387 */ /* 0x000fe20000100a00 */
[----:B01----:R-:W-:Y:S01]  /*3530*/  MOV R5, R150 ;  /* 0x0000009600057202 */ /* 0x003fe20000000f00 */
[----:B------:R-:W-:Y:S01]  /*3540*/  IMAD.MOV.U32 R4, RZ, RZ, R151 ;  /* 0x000000ffff047224 */ /* 0x000fe200078e0097 */
[----:B------:R-:W-:Y:S01]  /*3550*/  MOV R9, R146 ;  /* 0x0000009200097202 */ /* 0x000fe20000000f00 */
        /* <DEDUP_REMOVED lines=52> */
[----:B------:R0:W-:Y:S01]  /*38a0*/  STL [R1+0x70], R52 ;  /* 0x0000703401007387 */ /* 0x0001e20000100800 */
[----:B------:R-:W-:Y:S01]  /*38b0*/  IMAD.MOV.U32 R199, RZ, RZ, R115 ;  /* 0x000000ffffc77224 */ /* 0x000fe200078e0073 */
[----:B------:R-:W-:Y:S01]  /*38c0*/  MOV R174, R90 ;  /* 0x0000005a00ae7202 */ /* 0x000fe20000000f00 */
[----:B------:R-:W-:Y:S01]  /*38d0*/  IMAD.MOV.U32 R196, RZ, RZ, R112 ;  /* 0x000000ffffc47224 */ /* 0x000fe200078e0070 */
[----:B------:R-:W2:Y:S01]  /*38e0*/  LDL.LU.64 R150, [R1+0x4b8] ;  /* 0x0004b80001967983 */ /* 0x000ea20000300a00 */
        /* <DEDUP_REMOVED lines=36> */
[----:B------:R-:W-:-:S02]  /*3b30*/  IMAD.MOV.U32 R173, RZ, RZ, R89 ;  /* 0x000000ffffad7224 */ /* 0x000fc400078e0059 */
[----:B------:R-:W-:Y:S01]  /*3b40*/  IMAD.MOV.U32 R171, RZ, RZ, R87 ;  /* 0x000000ffffab7224 */ /* 0x000fe200078e0057 */
[----:B------:R-:W2:Y:S01]  /*3b50*/  LDL.LU.64 R130, [R1+0x468] ;  /* 0x0004680001827983 */ /* 0x000ea20000300a00 */
[----:B------:R-:W-:Y:S02]  /*3b60*/  IMAD.MOV.U32 R168, RZ, RZ, R84 ;  /* 0x000000ffffa87224 */ /* 0x000fe400078e0054 */
[----:B------:R-:W-:Y:S01]  /*3b70*/  IMAD.MOV.U32 R169, RZ, RZ, R85 ;  /* 0x000000ffffa97224 */ /* 0x000fe200078e0055 */
[----:B------:R-:W2:Y:S01]  /*3b80*/  LDL.LU.64 R128, [R1+0x460] ;  /* 0x0004600001807983 */ /* 0x000ea20000300a00 */
[----:B------:R-:W-:Y:S02]  /*3b90*/  IMAD.MOV.U32 R167, RZ, RZ, R83 ;  /* 0x000000ffffa77224 */ /* 0x000fe400078e0053 */
        /* <DEDUP_REMOVED lines=32> */
[----:B------:R-:W-:-:S03]  /*3da0*/  IMAD.MOV.U32 R235, RZ, RZ, R53 ;  /* 0x000000ffffeb7224 */ /* 0x000fc600078e0035 */
        /* <DEDUP_REMOVED lines=26> */
[----:B0-----:R-:W2:Y:S04]  /*3f50*/  LDL.LU.64 R52, [R1+0x330] ;  /* 0x0003300001347983 */ /* 0x001ea80000300a00 */
        /* <DEDUP_REMOVED lines=15> */
[----:B------:R-:W-:-:S02]  /*4050*/  UMOV UR5, 0x80000020 ;  /* 0x8000002000057882 */ /* 0x000fc40000000000 */
[----:B-----5:R-:W-:Y:S01]  /*4060*/  STL [R1+0x2b8], R155 ;  /* 0x0002b89b01007387 */ /* 0x020fe20000100800 */
[----:B--2---:R-:W-:-:S06]  /*4070*/  WARPGROUP.ARRIVE ;  /* 0x00000000000079c5 */ /* 0x004fcc0000000000 */
[----:B------:R-:W-:Y:S03]  /*4080*/  IGMMA.64x256x32.S8.S8 R24, gdesc[UR4], R24, gsb0 ;  /* 0x06600000041879f1 */ /* 0x000fe60008041018 */
        /* <DEDUP_REMOVED lines=64> */
[----:B------:R-:W-:-:S02]  /*4490*/  IMAD.MOV.U32 R145, RZ, RZ, R227 ;  /* 0x000000ffff917224 */ /* 0x000fc400078e00e3 */
[----:B------:R-:W-:Y:S01]  /*44a0*/  IMAD.MOV.U32 R146, RZ, RZ, R226 ;  /* 0x000000ffff927224 */ /* 0x000fe200078e00e2 */
[----:B------:R-:W-:Y:S01]  /*44b0*/  MOV R226, R13 ;  /* 0x0000000d00e27202 */ /* 0x000fe20000000f00 */
[----:B------:R-:W-:Y:S02]  /*44c0*/  IMAD.MOV.U32 R148, RZ, RZ, R224 ;  /* 0x000000ffff947224 */ /* 0x000fe400078e00e0 */
[----:B------:R-:W-:Y:S02]  /*44d0*/  IMAD.MOV.U32 R149, RZ, RZ, R223 ;  /* 0x000000ffff957224 */ /* 0x000fe400078e00df */
[----:B------:R-:W-:Y:S01]  /*44e0*/  IMAD.MOV.U32 R150, RZ, RZ, R222 ;  /* 0x000000ffff967224 */ /* 0x000fe200078e00de */
[----:B------:R-:W-:Y:S01]  /*44f0*/  MOV R222, R21 ;  /* 0x0000001500de7202 */ /* 0x000fe20000000f00 */
        /* <DEDUP_REMOVED lines=12> */
[----:B------:R-:W-:Y:S01]  /*45c0*/  IMAD.MOV.U32 R235, RZ, RZ, R4 ;  /* 0x000000ffffeb7224 */ /* 0x000fe200078e0004 */
[----:B------:R-:W-:Y:S02]  /*45d0*/  UIADD3 UR4, UR11, 0x2, URZ ;  /* 0x000000020b047890 */ /* 0x000fe4000fffe03f */
[----:B------:R-:W-:Y:S01]  /*45e0*/  UIADD3 UR6, UR12, 0x2, URZ ;  /* 0x000000020c067890 */ /* 0x000fe2000fffe03f */
[----:B------:R-:W-:Y:S01]  /*45f0*/  UMOV UR5, 0x80000020 ;  /* 0x8000002000057882 */ /* 0x000fe20000000000 */
[----:B------:R-:W-:Y:S01]  /*4600*/  UMOV UR7, 0x80000020 ;  /* 0x8000002000077882 */ /* 0x000fe20000000000 */
        /* <DEDUP_REMOVED lines=96> */
[----:B------:R-:W-:Y:S01]  /*4c10*/  BPT.TRAP 0x1 ;  /* 0x000000040000795c */ /* 0x000fe20000300000 */
.L_x_27:
[----:B------:R-:W-:Y:S01]  /*4c20*/  ISETP.NE.AND P1, PT, R19, RZ, PT ;  /* 0x000000ff1300720c */ /* 0x000fe20003f25270 */
[----:B------:R-:W-:Y:S01]  /*4c30*/  IMAD.U32 R4, RZ, RZ, UR10 ;  /* 0x0000000aff047e24 */ /* 0x000fe2000f8e00ff */
[----:B------:R-:W-:-:S11]  /*4c40*/  UISETP.GT.U32.AND UP0, UPT, UR40, 0x1, UPT ;  /* 0x000000012800788c */ /* 0x000fd6000bf04070 */
[----:B------:R-:W-:-:S05]  /*4c50*/  @P1 IMAD R4, R4, 0x8, R0 ;  /* 0x0000000804041824 */ /* 0x000fca00078e0200 */
[----:B------:R-:W-:-:S04]  /*4c60*/  @P1 IADD3 R4, R4, 0x18, RZ ;  /* 0x0000001804041810 */ /* 0x000fc80007ffe0ff */
[----:B-----5:R-:W-:-:S04]  /*4c70*/  @P1 PRMT R4, R155, 0x654, R4 ;  /* 0x000006549b041816 */ /* 0x020fc80000000004 */
[----:B------:R0:W-:Y:S01]  /*4c80*/  @P1 SYNCS.ARRIVE.TRANS64.RED.A1T0 RZ, [R4+URZ], RZ ;  /* 0x000000ff04ff19a7 */ /* 0x0001e2000810043f */
[----:B------:R-:W-:-:S13]  /*4c90*/  PLOP3.LUT P1, PT, PT, PT, UP0, 0x80, 0x0 ;  /* 0x000000000000781c */ /* 0x000fda0003f2f008 */
[----:B0-----:R-:W-:Y:S05]  /*4ca0*/  @P1 BRA `(.L_x_28) ;  /* 0x0000000000041947 */ /* 0x001fea0003800000 */
[----:B------:R-:W-:Y:S01]  /*4cb0*/  BPT.TRAP 0x1 ;  /* 0x000000040000795c */ /* 0x000fe20000300000 */
.L_x_28:
[----:B------:R-:W-:Y:S01]  /*4cc0*/  UIADD3 UR9, UR9, 0x1, URZ ;  /* 0x0000000109097890 */ /* 0x000fe2000fffe03f */
[C---:B------:R-:W-:Y:S01]  /*4cd0*/  ISETP.GT.AND P1, PT, R3.reuse, 0x1, PT ;  /* 0x000000010300780c */ /* 0x040fe20003f24270 */
[----:B------:R-:W-:Y:S01]  /*4ce0*/  UIADD3 UR10, UR10, 0x1, URZ ;  /* 0x000000010a0a7890 */ /* 0x000fe2000fffe03f */
[----:B------:R-:W-:Y:S01]  /*4cf0*/  VIADD R3, R3, 0xffffffff ;  /* 0xffffffff03037836 */ /* 0x000fe20000000000 */
[----:B------:R-:W-:Y:S02]  /*4d00*/  UISETP.NE.AND UP0, UPT, UR9, 0x3, UPT ;  /* 0x000000030900788c */ /* 0x000fe4000bf05270 */
[----:B------:R-:W-:Y:S02]  /*4d10*/  UISETP.NE.AND UP1, UPT, UR10, 0x3, UPT ;  /* 0x000000030a00788c */ /* 0x000fe4000bf25270 */
[----:B------:R-:W-:Y:S02]  /*4d20*/  USEL UR4, URZ, 0x1, UP0 ;  /* 0x000000013f047887 */ /* 0x000fe40008000000 */
[----:B------:R-:W-:-:S02]  /*4d30*/  USEL UR9, UR9, URZ, UP0 ;  /* 0x0000003f09097287 */ /* 0x000fc40008000000 */
[----:B------:R-:W-:Y:S02]  /*4d40*/  USEL UR10, UR10, URZ, UP1 ;  /* 0x0000003f0a0a7287 */ /* 0x000fe40008800000 */
[----:B------:R-:W-:Y:S01]  /*4d50*/  LOP3.LUT R2, R2, UR4, RZ, 0x3c, !PT ;  /* 0x0000000402027c12 */ /* 0x000fe2000f8e3cff */
[----:B------:R-:W-:Y:S09]  /*4d60*/  @P1 BRA `(.L_x_29) ;  /* 0xffffffdc008c1947 */ /* 0x000ff2000383ffff */
.L_x_22:
[----:B------:R-:W0:Y:S02]  /*4d70*/  LDC R2, c[0x0][0x28c] ;  /* 0x0000a300ff027b82 */ /* 0x000e240000000800 */
[----:B0-----:R-:W-:-:S13]  /*4d80*/  ISETP.GE.AND P1, PT, R2, 0x1, PT ;  /* 0x000000010200780c */ /* 0x001fda0003f26270 */
[----:B------:R-:W-:Y:S05]  /*4d90*/  @!P1 BRA `(.L_x_30) ;  /* 0x0000000000549947 */ /* 0x000fea0003800000 */
[----:B------:R-:W-:Y:S05]  /*4da0*/  @!P0 BRA `(.L_x_31) ;  /* 0x0000000000048947 */ /* 0x000fea0003800000 */
[----:B------:R-:W-:Y:S01]  /*4db0*/  BPT.TRAP 0x1 ;  /* 0x000000040000795c */ /* 0x000fe20000300000 */
.L_x_31:
[----:B------:R-:W-:Y:S01]  /*4dc0*/  ISETP.NE.AND P0, PT, R19, RZ, PT ;  /* 0x000000ff1300720c */ /* 0x000fe20003f05270 */
[----:B------:R-:W-:-:S12]  /*4dd0*/  BSSY B0, `(.L_x_32) ;  /* 0x000000d000007945 */ /* 0x000fd80003800000 */
[----:B------:R-:W-:Y:S05]  /*4de0*/  @!P0 BRA `(.L_x_33) ;  /* 0x00000000002c8947 */ /* 0x000fea0003800000 */
[----:B------:R-:W-:-:S04]  /*4df0*/  UISETP.LT.AND UP0, UPT, UR44, 0x1, UPT ;  /* 0x000000012c00788c */ /* 0x000fc8000bf01270 */
[----:B------:R-:W-:-:S04]  /*4e00*/  USEL UR6, UR44, 0x1, UP0 ;  /* 0x000000012c067887 */ /* 0x000fc80008000000 */
[----:B------:R-:W-:-:S04]  /*4e10*/  UIADD3 UR6, UR39, UR44, -UR6 ;  /* 0x0000002c27067290 */ /* 0x000fc8000fffe806 */
[----:B------:R-:W-:-:S04]  /*4e20*/  UIMAD.WIDE.U32 UR4, UR6, -0x55555555, URZ ;  /* 0xaaaaaaab060478a5 */ /* 0x000fc8000f8e003f */
[----:B------:R-:W-:-:S04]  /*4e30*/  USHF.R.U32.HI UR4, URZ, 0x1, UR5 ;  /* 0x000000013f047899 */ /* 0x000fc80008011605 */
[----:B------:R-:W-:-:S06]  /*4e40*/  UIMAD UR6, UR4, -0x3, UR6 ;  /* 0xfffffffd040678a4 */ /* 0x000fcc000f8e0206 */
[----:B------:R-:W-:-:S04]  /*4e50*/  IMAD.U32 R2, RZ, RZ, UR6 ;  /* 0x00000006ff027e24 */ /* 0x000fc8000f8e00ff */
[----:B------:R-:W-:-:S05]  /*4e60*/  IMAD R0, R2, 0x8, R0 ;  /* 0x0000000802007824 */ /* 0x000fca00078e0200 */
[----:B------:R-:W-:-:S04]  /*4e70*/  IADD3 R0, R0, 0x18, RZ ;  /* 0x0000001800007810 */ /* 0x000fc80007ffe0ff */
[----:B-----5:R-:W-:-:S04]  /*4e80*/  PRMT R0, R155, 0x654, R0 ;  /* 0x000006549b007816 */ /* 0x020fc80000000000 */
[----:B------:R0:W-:Y:S03]  /*4e90*/  SYNCS.ARRIVE.TRANS64.RED.A1T0 RZ, [R0+URZ], RZ ;  /* 0x000000ff00ff79a7 */ /* 0x0001e6000810043f */
.L_x_33:
[----:B------:R-:W-:Y:S05]  /*4ea0*/  BSYNC B0 ;  /* 0x0000000000007941 */ /* 0x000fea0003800000 */
.L_x_32:
[----:B------:R-:W-:-:S06]  /*4eb0*/  UISETP.GT.U32.AND UP0, UPT, UR40, 0x1, UPT ;  /* 0x000000012800788c */ /* 0x000fcc000bf04070 */
[----:B------:R-:W-:-:S13]  /*4ec0*/  PLOP3.LUT P0, PT, PT, PT, UP0, 0x80, 0x0 ;  /* 0x000000000000781c */ /* 0x000fda0003f0f008 */
[----:B------:R-:W-:Y:S05]  /*4ed0*/  @P0 BRA `(.L_x_30) ;  /* 0x0000000000040947 */ /* 0x000fea0003800000 */
[----:B------:R-:W-:Y:S01]  /*4ee0*/  BPT.TRAP 0x1 ;  /* 0x000000040000795c */ /* 0x000fe20000300000 */
.L_x_30:
[----:B------:R-:W1:Y:S01]  /*4ef0*/  S2R R6, SR_TID.X ;  /* 0x0000000000067919 */ /* 0x000e620000002100 */
[----:B------:R-:W-:Y:S01]  /*4f00*/  IMAD.MOV.U32 R13, RZ, RZ, 0x6540 ;  /* 0x00006540ff0d7424 */ /* 0x000fe200078e00ff */
[----:B------:R-:W-:Y:S02]  /*4f10*/  UIMAD.WIDE UR8, UR41, 0x100, URZ ;  /* 0x00000100290878a5 */ /* 0x000fe4000f8e023f */
[----:B------:R-:W-:Y:S01]  /*4f20*/  USHF.R.S32.HI UR10, URZ, 0x1f, UR43 ;  /* 0x0000001f3f0a7899 */ /* 0x000fe2000801142b */
[----:B------:R-:W-:Y:S01]  /*4f30*/  ULDC.64 UR6, c[0x0][0x5d0] ;  /* 0x0001740000067ab9 */ /* 0x000fe20000000a00 */
[----:B------:R-:W-:Y:S02]  /*4f40*/  USHF.L.U32 UR41, UR41, 0x8, URZ ;  /* 0x0000000829297899 */ /* 0x000fe4000800063f */
[----:B------:R-:W-:Y:S02]  /*4f50*/  UIMAD UR4, UR10, UR6, URZ ;  /* 0x000000060a0472a4 */ /* 0x000fe4000f8e023f */
[----:B------:R-:W-:-:S02]  /*4f60*/  UIADD3 UR39, UR44, UR39, URZ ;  /* 0x000000272c277290 */ /* 0x000fc4000fffe03f */
[----:B------:R-:W-:Y:S02]  /*4f70*/  UIMAD UR4, UR43, UR7, UR4 ;  /* 0x000000072b0472a4 */ /* 0x000fe4000f8e0204 */
[----:B------:R-:W-:Y:S02]  /*4f80*/  UISETP.GT.U32.AND UP1, UPT, UR39, 0x2, UPT ;  /* 0x000000022700788c */ /* 0x000fe4000bf24070 */
[----:B------:R-:W-:Y:S02]  /*4f90*/  UISETP.GE.U32.AND UP2, UPT, UR44, 0x3, UPT ;  /* 0x000000032c00788c */ /* 0x000fe4000bf46070 */
[----:B------:R-:W-:Y:S01]  /*4fa0*/  UISETP.LT.U32.AND UP1, UPT, UR44, 0x3, UP1 ;  /* 0x000000032c00788c */ /* 0x000fe20008f21070 */
[--C-:B-1----:R-:W-:Y:S01]  /*4fb0*/  SHF.R.U32.HI R2, RZ, 0x7, R6.reuse ;  /* 0x00000007ff027819 */ /* 0x102fe20000011606 */
[----:B------:R-:W-:Y:S01]  /*4fc0*/  IMAD.SHL.U32 R12, R6, 0x2, RZ ;  /* 0x00000002060c7824 */ /* 0x000fe200078e00ff */
[----:B------:R-:W-:Y:S02]  /*4fd0*/  SHF.R.U32.HI R3, RZ, 0x2, R6 ;  /* 0x00000002ff037819 */ /* 0x000fe40000011606 */
[----:B------:R-:W-:-:S02]  /*4fe0*/  LOP3.LUT R2, R2, 0x1, RZ, 0xc0, !PT ;  /* 0x0000000102027812 */ /* 0x000fc400078ec0ff */
[----:B------:R-:W-:Y:S02]  /*4ff0*/  LOP3.LUT R4, R6, 0x60, RZ, 0xc0, !PT ;  /* 0x0000006006047812 */ /* 0x000fe400078ec0ff */
[----:B------:R-:W-:Y:S01]  /*5000*/  LOP3.LUT R3, R3, 0x7, RZ, 0xc0, !PT ;  /* 0x0000000703037812 */ /* 0x000fe200078ec0ff */
[----:B------:R-:W-:Y:S01]  /*5010*/  IMAD.SHL.U32 R160, R2, 0x40, RZ ;  /* 0x0000004002a07824 */ /* 0x000fe200078e00ff */
[----:B------:R-:W-:Y:S02]  /*5020*/  LOP3.LUT R12, R12, 0x6, RZ, 0xc0, !PT ;  /* 0x000000060c0c7812 */ /* 0x000fe400078ec0ff */
[----:B------:R-:W-:Y:S02]  /*5030*/  SHF.R.U32.HI R4, RZ, 0x1, R4 ;  /* 0x00000001ff047819 */ /* 0x000fe40000011604 */
[--C-:B------:R-:W-:Y:S02]  /*5040*/  LOP3.LUT R160, R160, 0x40, R3.reuse, 0xe2, !PT ;  /* 0x00000040a0a07812 */ /* 0x100fe400078ee203 */
[----:B------:R-:W-:Y:S01]  /*5050*/  PRMT R12, R12, R13, UR42 ;  /* 0x0000002a0c0c7e16 */ /* 0x000fe2000800000d */
[----:B------:R-:W-:Y:S01]  /*5060*/  USHF.L.U32 UR42, UR42, 0x8, URZ ;  /* 0x000000082a2a7899 */ /* 0x000fe2000800063f */
[----:B0-----:R-:W-:Y:S01]  /*5070*/  IADD3 R0, RZ, -R4, -R3 ;  /* 0x80000004ff007210 */ /* 0x001fe20007ffe803 */
[----:B------:R-:W-:Y:S01]  /*5080*/  IMAD.MOV.U32 R3, RZ, RZ, -0x2 ;  /* 0xfffffffeff037424 */ /* 0x000fe200078e00ff */
[----:B------:R-:W-:-:S02]  /*5090*/  LOP3.LUT R160, R160, UR8, R4, 0xfe, !PT ;  /* 0x00000008a0a07c12 */ /* 0x000fc4000f8efe04 */
[----:B------:R-:W-:Y:S01]  /*50a0*/  SHF.R.S32.HI R13, RZ, 0x1f, R12 ;  /* 0x0000001fff0d7819 */ /* 0x000fe2000001140c */
[----:B------:R-:W-:Y:S01]  /*50b0*/  IMAD R0, R2, -0x40, R0 ;  /* 0xffffffc002007824 */ /* 0x000fe200078e0200 */
[----:B------:R-:W-:Y:S01]  /*50c0*/  MOV R4, UR6 ;  /* 0x0000000600047c02 */ /* 0x000fe20008000f00 */
[----:B------:R-:W-:Y:S02]  /*50d0*/  ULDC UR6, c[0x0][0x284] ;  /* 0x0000a10000067ab9 */ /* 0x000fe40000000800 */
[----:B------:R-:W-:Y:S02]  /*50e0*/  IMAD.U32 R154, RZ, RZ, UR6 ;  /* 0x00000006ff9a7e24 */ /* 0x000fe4000f8e00ff */
[----:B------:R-:W-:-:S03]  /*50f0*/  IMAD.WIDE.U32 R4, R4, UR43, R12 ;  /* 0x0000002b04047c25 */ /* 0x000fc6000f8e000c */
[----:B------:R-:W-:Y:S01]  /*5100*/  IADD3 R154, R154, -UR41, R0 ;  /* 0x800000299a9a7c10 */ /* 0x000fe2000fffe000 */
[----:B------:R-:W-:Y:S01]  /*5110*/  VIADD R5, R5, UR4 ;  /* 0x0000000405057c36 */ /* 0x000fe20008000000 */
[----:B------:R-:W-:Y:S01]  /*5120*/  ULDC UR4, c[0x0][0x288] ;  /* 0x0000a20000047ab9 */ /* 0x000fe20000000800 */
[----:B------:R-:W-:Y:S01]  /*5130*/  LOP3.LUT R0, R6, 0x3, RZ, 0xc0, !PT ;  /* 0x0000000306007812 */ /* 0x000fe200078ec0ff */
[----:B------:R-:W-:-:S04]  /*5140*/  UISETP.GE.AND UP0, UPT, UR42, UR4, UPT ;  /* 0x000000042a00728c */ /* 0x000fc8000bf06270 */
[----:B------:R-:W-:Y:S01]  /*5150*/  UISETP.GE.OR UP0, UPT, UR41, UR6, UP0 ;  /* 0x000000062900728c */ /* 0x000fe20008706670 */
[----:B------:R-:W-:Y:S01]  /*5160*/  IMAD R0, R0, R3, UR4 ;  /* 0x0000000400007e24 */ /* 0x000fe2000f8e0203 */
[----:B------:R-:W-:Y:S02]  /*5170*/  UIMAD.WIDE.U32 UR4, UR39, -0x55555555, URZ ;  /* 0xaaaaaaab270478a5 */ /* 0x000fe4000f8e003f */
[----:B------:R-:W-:Y:S02]  /*5180*/  USEL UR6, URZ, 0x1, !UP1 ;  /* 0x000000013f067887 */ /* 0x000fe4000c800000 */
[----:B------:R-:W-:Y:S01]  /*5190*/  PLOP3.LUT P0, PT, PT, PT, UP0, 0x80, 0x0 ;  /* 0x000000000000781c */ /* 0x000fe20003f0f008 */
[----:B------:R-:W-:Y:S01]  /*51a0*/  USHF.R.U32.HI UR4, URZ, 0x1, UR5 ;  /* 0x000000013f047899 */ /* 0x000fe20008011605 */
[----:B------:R-:W-:Y:S01]  /*51b0*/  IADD3 R0, R0, -UR42, RZ ;  /* 0x8000002a00007c10 */ /* 0x000fe2000fffe0ff */
[----:B------:R-:W-:Y:S02]  /*51c0*/  ULOP3.LUT UR38, UR38, UR6, URZ, 0x3c, !UPT ;  /* 0x0000000626267292 */ /* 0x000fe4000f8e3c3f */
[----:B------:R-:W-:-:S02]  /*51d0*/  UIMAD UR39, UR4, -0x3, UR39 ;  /* 0xfffffffd042778a4 */ /* 0x000fc4000f8e0227 */
[----:B------:R-:W-:Y:S01]  /*51e0*/  @UP2 ULOP3.LUT UR38, UR38, 0x1, UR4, 0x78, !UPT ;  /* 0x0000000126262892 */ /* 0x000fe2000f8e7804 */
[----:B------:R-:W-:-:S05]  /*51f0*/  UMOV UR41, 0xffffffff ;  /* 0xffffffff00297882 */ /* 0x000fca0000000000 */
[----:B------:R-:W-:Y:S06]  /*5200*/  @P0 BRA `(.L_x_34) ;  /* 0x000000d000f80947 */ /* 0x000fec0003800000 */
[----:B------:R-:W0:Y:S01]  /*5210*/  LDC.64 R2, c[0x0][0x5c8] ;  /* 0x00017200ff027b82 */ /* 0x000e220000000a00 */
[----:B------:R-:W-:Y:S01]  /*5220*/  ULDC.64 UR4, c[0x0][0x5c0] ;  /* 0x0001700000047ab9 */ /* 0x000fe20000000a00 */
[----:B------:R-:W-:Y:S01]  /*5230*/  BSSY B0, `(.L_x_34) ;  /* 0x0000d3b000007945 */ /* 0x000fe20003800000 */
[C---:B0-----:R-:W-:Y:S01]  /*5240*/  IMAD R6, R2.reuse, UR9, RZ ;  /* 0x0000000902067c24 */ /* 0x041fe2000f8e02ff */
[----:B------:R-:W-:Y:S01]  /*5250*/  SHF.L.U64.HI R9, R2, 0x3, R3 ;  /* 0x0000000302097819 */ /* 0x000fe20000010203 */
[----:B------:R-:W-:-:S04]  /*5260*/  IMAD.WIDE.U32 R4, R160, R2, R4 ;  /* 0x00000002a0047225 */ /* 0x000fc800078e0004 */
[----:B------:R-:W-:Y:S01]  /*5270*/  IMAD R6, R160, R3, R6 ;  /* 0x00000003a0067224 */ /* 0x000fe200078e0206 */
[----:B------:R-:W-:Y:S01]  /*5280*/  IADD3 R4, P0, R4, UR4, RZ ;  /* 0x0000000404047c10 */ /* 0x000fe2000ff1e0ff */
[----:B------:R-:W-:Y:S02]  /*5290*/  IMAD.SHL.U32 R8, R2, 0x8, RZ ;  /* 0x0000000802087824 */ /* 0x000fe400078e00ff */
[----:B------:R-:W-:-:S03]  /*52a0*/  IMAD.IADD R6, R5, 0x1, R6 ;  /* 0x0000000105067824 */ /* 0x000fc600078e0206 */
[-C--:B------:R-:W-:Y:S02]  /*52b0*/  IADD3 R10, P1, R8, R4.reuse, RZ ;  /* 0x00000004080a7210 */ /* 0x080fe40007f3e0ff */
[----:B------:R-:W-:Y:S02]  /*52c0*/  IADD3.X R5, R6, UR5, RZ, P0, !PT ;  /* 0x0000000506057c10 */ /* 0x000fe400087fe4ff */
[----:B------:R-:W-:-:S03]  /*52d0*/  LEA R6, P0, R2, R4, 0x7 ;  /* 0x0000000402067211 */ /* 0x000fc600078038ff */
[----:B------:R-:W-:Y:S01]  /*52e0*/  IMAD.X R11, R9, 0x1, R5, P1 ;  /* 0x00000001090b7824 */ /* 0x000fe200008e0605 */
[----:B------:R-:W-:Y:S02]  /*52f0*/  LEA.HI.X R7, R2, R5, R3, 0x7, P0 ;  /* 0x0000000502077211 */ /* 0x000fe400000f3c03 */
[----:B-----5:R-:W-:Y:S02]  /*5300*/  ISETP.NE.AND P0, PT, R18, RZ, PT ;  /* 0x000000ff1200720c */ /* 0x020fe40003f05270 */
[----:B------:R-:W-:-:S04]  /*5310*/  IADD3 R8, P2, R8, R6, RZ ;  /* 0x0000000608087210 */ /* 0x000fc80007f5e0ff */
[----:B------:R-:W-:-:S07]  /*5320*/  IADD3.X R9, R9, R7, RZ, P2, !PT ;  /* 0x0000000709097210 */ /* 0x000fce00017fe4ff */
[----:B------:R-:W-:Y:S05]  /*5330*/  @!P0 BRA `(.L_x_35) ;  /* 0x0000009800988947 */ /* 0x000fea0003800000 */
[----:B------:R-:W0:Y:S01]  /*5340*/  LDC.64 R20, c[0x0][0x5b0] ;  /* 0x00016c00ff147b82 */ /* 0x000e220000000a00 */
[----:B------:R-:W-:Y:S01]  /*5350*/  ULDC.64 UR6, c[0x0][0x5b8] ;  /* 0x00016e0000067ab9 */ /* 0x000fe20000000a00 */
[----:B------:R-:W-:Y:S01]  /*5360*/  ISETP.GE.AND P1, PT, R154, 0x1, PT ;  /* 0x000000019a00780c */ /* 0x000fe20003f26270 */
[----:B------:R-:W-:Y:S02]  /*5370*/  UIMAD UR4, UR10, UR6, URZ ;  /* 0x000000060a0472a4 */ /* 0x000fe4000f8e023f */
[----:B------:R-:W-:Y:S01]  /*5380*/  IMAD.U32 R156, RZ, RZ, UR6 ;  /* 0x00000006ff9c7e24 */ /* 0x000fe2000f8e00ff */
[----:B------:R-:W-:Y:S01]  /*5390*/  BSSY B1, `(.L_x_36) ;  /* 0x000000e000017945 */ /* 0x000fe20003800000 */
[----:B------:R-:W-:Y:S01]  /*53a0*/  ISETP.LT.OR P2, PT, R0, 0x1, !P1 ;  /* 0x000000010000780c */ /* 0x000fe20004f41670 */
[----:B------:R-:W-:Y:S01]  /*53b0*/  UIMAD UR4, UR43, UR7, UR4 ;  /* 0x000000072b0472a4 */ /* 0x000fe2000f8e0204 */
[----:B------:R-:W1:Y:S01]  /*53c0*/  LDC.64 R22, c[0x0][0x5a8] ;  /* 0x00016a00ff167b82 */ /* 0x000e620000000a00 */
[----:B------:R-:W-:-:S04]  /*53d0*/  IMAD.WIDE.U32 R156, R156, UR43, R12 ;  /* 0x0000002b9c9c7c25 */ /* 0x000fc8000f8e000c */
[----:B------:R-:W-:Y:S02]  /*53e0*/  VIADD R153, R157, UR4 ;  /* 0x000000049d997c36 */ /* 0x000fe40008000000 */
[----:B------:R-:W-:Y:S02]  /*53f0*/  IMAD.MOV.U32 R152, RZ, RZ, R156 ;  /* 0x000000ffff987224 */ /* 0x000fe400078e009c */
[----:B0-----:R-:W-:Y:S02]  /*5400*/  IMAD R161, R20, UR9, RZ ;  /* 0x0000000914a17c24 */ /* 0x001fe4000f8e02ff */
[----:B------:R-:W-:-:S04]  /*5410*/  IMAD.WIDE.U32 R2, R160, R20, R152 ;  /* 0x00000014a0027225 */ /* 0x000fc800078e0098 */
[----:B------:R-:W-:Y:S01]  /*5420*/  IMAD R161, R160, R21, R161 ;  /* 0x00000015a0a17224 */ /* 0x000fe200078e02a1 */
[----:B-1----:R-:W-:-:S04]  /*5430*/  IADD3 R14, P0, R2, R22, RZ ;  /* 0x00000016020e7210 */ /* 0x002fc80007f1e0ff */
[----:B------:R-:W-:Y:S01]  /*5440*/  IADD3.X R15, R23, R3, R161, P0, !PT ;  /* 0x00000003170f7210 */ /* 0x000fe200007fe4a1 */
[----:B------:R-:W-:Y:S08]  /*5450*/  @P2 BRA `(.L_x_37) ;  /* 0x0000000000042947 */ /* 0x000ff00003800000 */
[----:B------:R0:W5:Y:S02]  /*5460*/  LDG.E.U8 R16, desc[UR36][R14.64] ;  /* 0x000000240e107981 */ /* 0x000164000c1e1100 */
.L_x_37:
[----:B------:R-:W-:Y:S05]  /*5470*/  BSYNC B1 ;  /* 0x0000000000017941 */ /* 0x000fea0003800000 */
.L_x_36:
[----:B------:R-:W2:Y:S01]  /*5480*/  LDL.LU R3, [R1] ;  /* 0x0000000001037983 */ /* 0x000ea20000300800 */
[----:B-----5:R-:W-:Y:S01]  /*5490*/  LOP3.LUT R2, R16, 0xffff, RZ, 0xc0, !PT ;  /* 0x0000ffff10027812 */ /* 0x020fe200078ec0ff */
[----:B------:R-:W-:Y:S01]  /*54a0*/  BSSY B1, `(.L_x_38) ;  /* 0x000000a000017945 */ /* 0x000fe20003800000 */
[----:B------:R-:W-:Y:S02]  /*54b0*/  ISETP.LT.OR P0, PT, R0, 0x2, !P1 ;  /* 0x000000020000780c */ /* 0x000fe40004f01670 */
[----:B------:R-:W-:-:S05]  /*54c0*/  PRMT R2, R2, 0x8880, RZ ;  /* 0x0000888002027816 */ /* 0x000fca00000000ff */
[----:B------:R-:W-:-:S04]  /*54d0*/  IMAD R2, R2, R18, RZ ;  /* 0x0000001202027224 */ /* 0x000fc800078e02ff */
[----:B--2---:R-:W-:-:S05]  /*54e0*/  @!P2 IMAD R3, R3, R17, R2 ;  /* 0x000000110303a224 */ /* 0x004fca00078e0202 */
[----:B------:R1:W-:Y:S01]  /*54f0*/  @!P2 STG.E.U8 desc[UR36][R4.64], R3 ;  /* 0x000000030400a986 */ /* 0x0003e2000c101124 */
[----:B------:R-:W-:Y:S05]  /*5500*/  @P0 BRA `(.L_x_39) ;  /* 0x00000000000c0947 */ /* 0x000fea0003800000 */
[----:B------:R-:W2:Y:S02]  /*5510*/  LDG.E.U8 R16, desc[UR36][R14.64+0x1] ;  /* 0x000001240e107981 */ /* 0x000ea4000c1e1100 */
[----:B--2---:R-:W-:-:S05]  /*5520*/  PRMT R2, R16, 0x8880, RZ ;  /* 0x0000888010027816 */ /* 0x004fca00000000ff */
[----:B------:R-:W-:-:S07]  /*5530*/  IMAD R2, R2, R18, RZ ;  /* 0x0000001202027224 */ /* 0x000fce00078e02ff */
.L_x_39:
[----:B------:R-:W-:Y:S05]  /*5540*/  BSYNC B1 ;  /* 0x0000000000017941 */ /* 0x000fea0003800000 */
.L_x_38:
[----:B-1----:R-:W2:Y:S01]  /*5550*/  LDL.LU R3, [R1+0x4] ;  /* 0x0000040001037983 */ /* 0x002ea20000300800 */
[C---:B------:R-:W-:Y:S01]  /*5560*/  SHF.L.U64.HI R159, R20.reuse, 0x3, R21 ;  /* 0x00000003149f7819 */ /* 0x040fe20000010215 */
[----:B------:R-:W-:Y:S01]  /*5570*/  BSSY B1, `(.L_x_40) ;  /* 0x000000e000017945 */ /* 0x000fe20003800000 */
[----:B------:R-:W-:-:S05]  /*5580*/  SHF.L.U32 R158, R20, 0x3, RZ ;  /* 0x00000003149e7819 */ /* 0x000fca00000006ff */
[----:B------:R-:W-:-:S04]  /*5590*/  IMAD.WIDE.U32 R12, R160, R20, R158 ;  /* 0x00000014a00c7225 */ /* 0x000fc800078e009e */
[----:B------:R-:W-:Y:S01]  /*55a0*/  IMAD.IADD R161, R161, 0x1, R13 ;  /* 0x00000001a1a17824 */ /* 0x000fe200078e020d */
[----:B------:R-:W-:-:S04]  /*55b0*/  IADD3 R12, P2, P3, R156, R22, R12 ;  /* 0x000000169c0c7210 */ /* 0x000fc80007b5e00c */
[----:B------:R-:W-:Y:S01]  /*55c0*/  IADD3.X R13, R153, R23, R161, P2, P3 ;  /* 0x00000017990d7210 */ /* 0x000fe200017e64a1 */
[----:B--2---:R-:W-:-:S05]  /*55d0*/  @!P0 IMAD R3, R3, R17, R2 ;  /* 0x0000001103038224 */ /* 0x004fca00078e0202 */
[----:B------:R1:W-:Y:S01]  /*55e0*/  @!P0 STG.E.U8 desc[UR36][R4.64+0x1], R3 ;  /* 0x0000010304008986 */ /* 0x0003e2000c101124 */
[----:B------:R-:W-:-:S04]  /*55f0*/  ISETP.GE.AND P0, PT, R154, 0x9, PT ;  /* 0x000000099a00780c */ /* 0x000fc80003f06270 */
[----:B------:R-:W-:-:S13]  /*5600*/  ISETP.LT.OR P4, PT, R0, 0x1, !P0 ;  /* 0x000000010000780c */ /* 0x000fda0004781670 */
[----:B-1----:R-:W-:Y:S05]  /*5610*/  @P4 BRA `(.L_x_41) ;  /* 0x00000000000c4947 */ /* 0x002fea0003800000 */
[----:B------:R-:W2:Y:S02]  /*5620*/  LDG.E.U8 R16, desc[UR36][R12.64] ;  /* 0x000000240c107981 */ /* 0x000ea4000c1e1100 */
[----:B--2---:R-:W-:-:S05]  /*5630*/  PRMT R2, R16, 0x8880, RZ ;  /* 0x0000888010027816 */ /* 0x004fca00000000ff */
[----:B------:R-:W-:-:S07]  /*5640*/  IMAD R2, R2, R18, RZ ;  /* 0x0000001202027224 */ /* 0x000fce00078e02ff */
.L_x_41:
[----:B------:R-:W-:Y:S05]  /*5650*/  BSYNC B1 ;  /* 0x0000000000017941 */ /* 0x000fea0003800000 */
.L_x_40:
[----:B------:R-:W2:Y:S01]  /*5660*/  LDL.LU R3, [R1+0x8] ;  /* 0x0000080001037983 */ /* 0x000ea20000300800 */
[----:B------:R-:W-:Y:S01]  /*5670*/  ISETP.LT.OR P2, PT, R0, 0x2, !P0 ;  /* 0x000000020000780c */ /* 0x000fe20004741670 */
[----:B------:R-:W-:Y:S01]  /*5680*/  BSSY B1, `(.L_x_42) ;  /* 0x0000007000017945 */ /* 0x000fe20003800000 */
[----:B--2---:R-:W-:-:S05]  /*5690*/  @!P4 IMAD R3, R3, R17, R2 ;  /* 0x000000110303c224 */ /* 0x004fca00078e0202 */
[----:B------:R1:W-:Y:S06]  /*56a0*/  @!P4 STG.E.U8 desc[UR36][R10.64], R3 ;  /* 0x000000030a00c986 */ /* 0x0003ec000c101124 */
[----:B------:R-:W-:Y:S05]  /*56b0*/  @P2 BRA `(.L_x_43) ;  /* 0x00000000000c2947 */ /* 0x000fea0003800000 */
[----:B------:R-:W2:Y:S02]  /*56c0*/  LDG.E.U8 R16, desc[UR36][R12.64+0x1] ;  /* 0x000001240c107981 */ /* 0x000ea4000c1e1100 */
[----:B--2---:R-:W-:-:S05]  /*56d0*/  PRMT R2, R16, 0x8880, RZ ;  /* 0x0000888010027816 */ /* 0x004fca00000000ff */
[----:B------:R-:W-:-:S07]  /*56e0*/  IMAD R2, R2, R18, RZ ;  /* 0x0000001202027224 */ /* 0x000fce00078e02ff */
.L_x_43:
[----:B------:R-:W-:Y:S05]  /*56f0*/  BSYNC B1 ;  /* 0x0000000000017941 */ /* 0x000fea0003800000 */
.L_x_42:
[----:B-1----:R-:W2:Y:S01]  /*5700*/  LDL.LU R3, [R1+0xc] ;  /* 0x00000c0001037983 */ /* 0x002ea20000300800 */
[----:B------:R-:W-:Y:S01]  /*5710*/  BSSY B1, `(.L_x_44) ;  /* 0x0000009000017945 */ /* 0x000fe20003800000 */
[----:B------:R-:W-:Y:S01]  /*5720*/  ISETP.LT.OR P3, PT, R0, 0xa, !P1 ;  /* 0x0000000a0000780c */ /* 0x000fe20004f61670 */
[----:B--2---:R-:W-:-:S05]  /*5730*/  @!P2 IMAD R3, R3, R17, R2 ;  /* 0x000000110303a224 */ /* 0x004fca00078e0202 */
[----:B------:R1:W-:Y:S01]  /*5740*/  @!P2 STG.E.U8 desc[UR36][R10.64+0x1], R3 ;  /* 0x000001030a00a986 */ /* 0x0003e2000c101124 */
[----:B------:R-:W-:-:S13]  /*5750*/  ISETP.LT.OR P2, PT, R0, 0x9, !P1 ;  /* 0x000000090000780c */ /* 0x000fda0004f41670 */
[----:B-1----:R-:W-:Y:S05]  /*5760*/  @P2 BRA `(.L_x_45) ;  /* 0x00000000000c2947 */ /* 0x002fea0003800000 */
[----:B------:R-:W2:Y:S02]  /*5770*/  LDG.E.U8 R16, desc[UR36][R14.64+0x8] ;  /* 0x000008240e107981 */ /* 0x000ea4000c1e1100 */
[----:B--2---:R-:W-:-:S05]  /*5780*/  PRMT R2, R16, 0x8880, RZ ;  /* 0x0000888010027816 */ /* 0x004fca00000000ff */
[----:B------:R-:W-:-:S07]  /*5790*/  IMAD R2, R2, R18, RZ ;  /* 0x0000001202027224 */ /* 0x000fce00078e02ff */
.L_x_45:
[----:B------:R-:W-:Y:S05]  /*57a0*/  BSYNC B1 ;  /* 0x0000000000017941 */ /* 0x000fea0003800000 */
.L_x_44:
[----:B------:R-:W2:Y:S01]  /*57b0*/  LDL.LU R3, [R1+0x10] ;  /* 0x0000100001037983 */ /* 0x000ea20000300800 */
[----:B------:R-:W-:Y:S01]  /*57c0*/  BSSY B1, `(.L_x_46) ;  /* 0x0000007000017945 */ /* 0x000fe20003800000 */
[----:B--2---:R-:W-:-:S05]  /*57d0*/  @!P2 IMAD R3, R3, R17, R2 ;  /* 0x000000110303a224 */ /* 0x004fca00078e0202 */
[----:B------:R1:W-:Y:S01]  /*57e0*/  @!P2 STG.E.U8 desc[UR36][R4.64+0x8], R3 ;  /* 0x000008030400a986 */ /* 0x0003e2000c101124 */
[----:B------:R-:W-:Y:S05]  /*57f0*/  @P3 BRA `(.L_x_47) ;  /* 0x00000000000c3947 */ /* 0x000fea0003800000 */
[----:B------:R-:W2:Y:S02]  /*5800*/  LDG.E.U8 R16, desc[UR36][R14.64+0x9] ;  /* 0x000009240e107981 */ /* 0x000ea4000c1e1100 */
[----:B--2---:R-:W-:-:S05]  /*5810*/  PRMT R2, R16, 0x8880, RZ ;  /* 0x0000888010027816 */ /* 0x004fca00000000ff */
[----:B------:R-:W-:-:S07]  /*5820*/  IMAD R2, R2, R18, RZ ;  /* 0x0000001202027224 */ /* 0x000fce00078e02ff */
.L_x_47:
[----:B------:R-:W-:Y:S05]  /*5830*/  BSYNC B1 ;  /* 0x0000000000017941 */ /* 0x000fea0003800000 */
.L_x_46:
[----:B-1----:R-:W2:Y:S01]  /*5840*/  LDL.LU R3, [R1+0x14] ;  /* 0x0000140001037983 */ /* 0x002ea20000300800 */
[C---:B------:R-:W-:Y:S01]  /*5850*/  ISETP.LT.OR P2, PT, R0.reuse, 0x9, !P0 ;  /* 0x000000090000780c */ /* 0x040fe20004741670 */
[----:B------:R-:W-:Y:S01]  /*5860*/  BSSY B1, `(.L_x_48) ;  /* 0x000000b000017945 */ /* 0x000fe20003800000 */
[C---:B------:R-:W-:Y:S02]  /*5870*/  ISETP.LT.OR P4, PT, R0.reuse, 0x11, !P1 ;  /* 0x000000110000780c */ /* 0x040fe40004f81670 */
[C---:B------:R-:W-:Y:S02]  /*5880*/  ISETP.LT.OR P5, PT, R0.reuse, 0x12, !P1 ;  /* 0x000000120000780c */ /* 0x040fe40004fa1670 */
[----:B------:R-:W-:Y:S01]  /*5890*/  ISETP.LT.OR P6, PT, R0, 0x11, !P0 ;  /* 0x000000110000780c */ /* 0x000fe200047c1670 */
[----:B--2---:R-:W-:-:S05]  /*58a0*/  @!P3 IMAD R3, R3, R17, R2 ;  /* 0x000000110303b224 */ /* 0x004fca00078e0202 */
[----:B------:R1:W-:Y:S01]  /*58b0*/  @!P3 STG.E.U8 desc[UR36][R4.64+0x9], R3 ;  /* 0x000009030400b986 */ /* 0x0003e2000c101124 */
[----:B------:R-:W-:Y:S01]  /*58c0*/  ISETP.LT.OR P3, PT, R0, 0xa, !P0 ;  /* 0x0000000a0000780c */ /* 0x000fe20004761670 */
[----:B------:R-:W-:-:S12]  /*58d0*/  @P2 BRA `(.L_x_49) ;  /* 0x00000000000c2947 */ /* 0x000fd80003800000 */
[----:B------:R-:W2:Y:S02]  /*58e0*/  LDG.E.U8 R16, desc[UR36][R12.64+0x8] ;  /* 0x000008240c107981 */ /* 0x000ea4000c1e1100 */
[----:B--2---:R-:W-:-:S05]  /*58f0*/  PRMT R2, R16, 0x8880, RZ ;  /* 0x0000888010027816 */ /* 0x004fca00000000ff */
[----:B------:R-:W-:-:S07]  /*5900*/  IMAD R2, R2, R18, RZ ;  /* 0x0000001202027224 */ /* 0x000fce00078e02ff */
.L_x_49:
[----:B------:R-:W-:Y:S05]  /*5910*/  BSYNC B1 ;  /* 0x0000000000017941 */ /* 0x000fea0003800000 */
.L_x_48:
[----:B-1----:R-:W2:Y:S01]  /*5920*/  LDL.LU R3, [R1+0x18] ;  /* 0x0000180001037983 */ /* 0x002ea20000300800 */
[----:B------:R-:W-:Y:S01]  /*5930*/  BSSY B1, `(.L_x_50) ;  /* 0x0000007000017945 */ /* 0x000fe20003800000 */
[----:B--2---:R-:W-:-:S05]  /*5940*/  @!P2 IMAD R3, R3, R17, R2 ;  /* 0x000000110303a224 */ /* 0x004fca00078e0202 */
[----:B------:R1:W-:Y:S01]  /*5950*/  @!P2 STG.E.U8 desc[UR36][R10.64+0x8], R3 ;  /* 0x000008030a00a986 */ /* 0x0003e2000c101124 */
[----:B------:R-:W-:Y:S05]  /*5960*/  @P3 BRA `(.L_x_51) ;  /* 0x00000000000c3947 */ /* 0x000fea0003800000 */
[----:B------:R-:W2:Y:S02]  /*5970*/  LDG.E.U8 R16, desc[UR36][R12.64+0x9] ;  /* 0x000009240c107981 */ /* 0x000ea4000c1e1100 */
[----:B--2---:R-:W-:-:S05]  /*5980*/  PRMT R2, R16, 0x8880, RZ ;  /* 0x0000888010027816 */ /* 0x004fca00000000ff */
[----:B------:R-:W-:-:S07]  /*5990*/  IMAD R2, R2, R18, RZ ;  /* 0x0000001202027224 */ /* 0x000fce00078e02ff */
.L_x_51:
[----:B------:R-:W-:Y:S05]  /*59a0*/  BSYNC B1 ;  /* 0x0000000000017941 */ /* 0x000fea0003800000 */
.L_x_50:
        /* <DEDUP_REMOVED lines=8> */
.L_x_53:
[----:B------:R-:W-:Y:S05]  /*5a30*/  BSYNC B1 ;  /* 0x0000000000017941 */ /* 0x000fea0003800000 */
.L_x_52:
        /* <DEDUP_REMOVED lines=8> */
.L_x_55:
[----:B------:R-:W-:Y:S05]  /*5ac0*/  BSYNC B1 ;  /* 0x0000000000017941 */ /* 0x000fea0003800000 */
.L_x_54:
        /* <DEDUP_REMOVED lines=8> */
.L_x_57:
[----:B------:R-:W-:Y:S05]  /*5b50*/  BSYNC B1 ;  /* 0x0000000000017941 */ /* 0x000fea0003800000 */
.L_x_56:
        /* <DEDUP_REMOVED lines=13> */
.L_x_59:
[----:B------:R-:W-:Y:S05]  /*5c30*/  BSYNC B1 ;  /* 0x0000000000017941 */ /* 0x000fea0003800000 */
.L_x_58:
        /* <DEDUP_REMOVED lines=8> */
.L_x_61:
[----:B------:R-:W-:Y:S05]  /*5cc0*/  BSYNC B1 ;  /* 0x0000000000017941 */ /* 0x000fea0003800000 */
.L_x_60:
        /* <DEDUP_REMOVED lines=8> */
.L_x_63:
[----:B------:R-:W-:Y:S05]  /*5d50*/  BSYNC B1 ;  /* 0x0000000000017941 */ /* 0x000fea0003800000 */
.L_x_62:
        /* <DEDUP_REMOVED lines=8> */
.L_x_65:
[----:B------:R-:W-:Y:S05]  /*5de0*/  BSYNC B1 ;  /* 0x0000000000017941 */ /* 0x000fea0003800000 */
.L_x_64:
        /* <DEDUP_REMOVED lines=8> */
.L_x_67:
[----:B------:R-:W-:Y:S05]  /*5e70*/  BSYNC B1 ;  /* 0x0000000000017941 */ /* 0x000fea0003800000 */
.L_x_66:
        /* <DEDUP_REMOVED lines=13> */
.L_x_69:
[----:B------:R-:W-:Y:S05]  /*5f50*/  BSYNC B1 ;  /* 0x0000000000017941 */ /* 0x000fea0003800000 */
.L_x_68:
        /* <DEDUP_REMOVED lines=8> */
.L_x_71:
[----:B------:R-:W-:Y:S05]  /*5fe0*/  BSYNC B1 ;  /* 0x0000000000017941 */ /* 0x000fea0003800000 */
.L_x_70:
        /* <DEDUP_REMOVED lines=8> */
.L_x_73:
[----:B------:R-:W-:Y:S05]  /*6070*/  BSYNC B1 ;  /* 0x0000000000017941 */ /* 0x000fea0003800000 */
.L_x_72:
        /* <DEDUP_REMOVED lines=8> */
.L_x_75:
[----:B------:R-:W-:Y:S05]  /*6100*/  BSYNC B1 ;  /* 0x0000000000017941 */ /* 0x000fea0003800000 */
.L_x_74:
        /* <DEDUP_REMOVED lines=8> */
.L_x_77:
[----:B------:R-:W-:Y:S05]  /*6190*/  BSYNC B1 ;  /* 0x0000000000017941 */ /* 0x000fea0003800000 */
.L_x_76:
        /* <DEDUP_REMOVED lines=13> */
.L_x_79:
[----:B------:R-:W-:Y:S05]  /*6270*/  BSYNC B1 ;  /* 0x0000000000017941 */ /* 0x000fea0003800000 */
.L_x_78:
        /* <DEDUP_REMOVED lines=8> */
.L_x_81:
[----:B------:R-:W-:Y:S05]  /*6300*/  BSYNC B1 ;  /* 0x0000000000017941 */ /* 0x000fea0003800000 */
.L_x_80:
        /* <DEDUP_REMOVED lines=8> */
.L_x_83:
[----:B------:R-:W-:Y:S05]  /*6390*/  BSYNC B1 ;  /* 0x0000000000017941 */ /* 0x000fea0003800000 */
.L_x_82:
        /* <DEDUP_REMOVED lines=8> */
.L_x_85:
[----:B------:R-:W-:Y:S05]  /*6420*/  BSYNC B1 ;  /* 0x0000000000017941 */ /* 0x000fea0003800000 */
.L_x_84:
        /* <DEDUP_REMOVED lines=8> */
.L_x_87:
[----:B------:R-:W-:Y:S05]  /*64b0*/  BSYNC B1 ;  /* 0x0000000000017941 */ /* 0x000fea0003800000 */
.L_x_86:
        /* <DEDUP_REMOVED lines=13> */
.L_x_89:
[----:B------:R-:W-:Y:S05]  /*6590*/  BSYNC B1 ;  /* 0x0000000000017941 */ /* 0x000fea0003800000 */
.L_x_88:
        /* <DEDUP_REMOVED lines=8> */
.L_x_91:
[----:B------:R-:W-:Y:S05]  /*6620*/  BSYNC B1 ;  /* 0x0000000000017941 */ /* 0x000fea0003800000 */
.L_x_90:
        /* <DEDUP_REMOVED lines=8> */
.L_x_93:
[----:B------:R-:W-:Y:S05]  /*66b0*/  BSYNC B1 ;  /* 0x0000000000017941 */ /* 0x000fea0003800000 */
.L_x_92:
        /* <DEDUP_REMOVED lines=8> */
.L_x_95:
[----:B------:R-:W-:Y:S05]  /*6740*/  BSYNC B1 ;  /* 0x0000000000017941 */ /* 0x000fea0003800000 */
.L_x_94:
        /* <DEDUP_REMOVED lines=8> */
.L_x_97:
[----:B------:R-:W-:Y:S05]  /*67d0*/  BSYNC B1 ;  /* 0x0000000000017941 */ /* 0x000fea0003800000 */
.L_x_96:
        /* <DEDUP_REMOVED lines=13> */
.L_x_99:
[----:B------:R-:W-:Y:S05]  /*68b0*/  BSYNC B1 ;  /* 0x0000000000017941 */ /* 0x000fea0003800000 */
.L_x_98:
        /* <DEDUP_REMOVED lines=8> */
.L_x_101:
[----:B------:R-:W-:Y:S05]  /*6940*/  BSYNC B1 ;  /* 0x0000000000017941 */ /* 0x000fea0003800000 */
.L_x_100:
        /* <DEDUP_REMOVED lines=8> */
.L_x_103:
[----:B------:R-:W-:Y:S05]  /*69d0*/  BSYNC B1 ;  /* 0x0000000000017941 */ /* 0x000fea0003800000 */
.L_x_102:
        /* <DEDUP_REMOVED lines=8> */
.L_x_105:
[----:B------:R-:W-:Y:S05]  /*6a60*/  BSYNC B1 ;  /* 0x0000000000017941 */ /* 0x000fea0003800000 */
.L_x_104:
        /* <DEDUP_REMOVED lines=8> */
.L_x_107:
[----:B------:R-:W-:Y:S05]  /*6af0*/  BSYNC B1 ;  /* 0x0000000000017941 */ /* 0x000fea0003800000 */
.L_x_106:
        /* <DEDUP_REMOVED lines=13> */
.L_x_109:
[----:B------:R-:W-:Y:S05]  /*6bd0*/  BSYNC B1 ;  /* 0x0000000000017941 */ /* 0x000fea0003800000 */
.L_x_108:
        /* <DEDUP_REMOVED lines=8> */
.L_x_111:
[----:B------:R-:W-:Y:S05]  /*6c60*/  BSYNC B1 ;  /* 0x0000000000017941 */ /* 0x000fea0003800000 */
.L_x_110:
        /* <DEDUP_REMOVED lines=8> */
.L_x_113:
[----:B------:R-:W-:Y:S05]  /*6cf0*/  BSYNC B1 ;  /* 0x0000000000017941 */ /* 0x000fea0003800000 */
.L_x_112:
        /* <DEDUP_REMOVED lines=8> */
.L_x_115:
[----:B------:R-:W-:Y:S05]  /*6d80*/  BSYNC B1 ;  /* 0x0000000000017941 */ /* 0x000fea0003800000 */
.L_x_114:
        /* <DEDUP_REMOVED lines=8> */
.L_x_117:
[----:B------:R-:W-:Y:S05]  /*6e10*/  BSYNC B1 ;  /* 0x0000000000017941 */ /* 0x000fea0003800000 */
.L_x_116:
        /* <DEDUP_REMOVED lines=13> */
.L_x_119:
[----:B------:R-:W-:Y:S05]  /*6ef0*/  BSYNC B1 ;  /* 0x0000000000017941 */ /* 0x000fea0003800000 */
.L_x_118:
        /* <DEDUP_REMOVED lines=8> */
.L_x_121:
[----:B------:R-:W-:Y:S05]  /*6f80*/  BSYNC B1 ;  /* 0x0000000000017941 */ /* 0x000fea0003800000 */
.L_x_120:
        /* <DEDUP_REMOVED lines=8> */
.L_x_123:
[----:B------:R-:W-:Y:S05]  /*7010*/  BSYNC B1 ;  /* 0x0000000000017941 */ /* 0x000fea0003800000 */
.L_x_122:
        /* <DEDUP_REMOVED lines=8> */
.L_x_125:
[----:B------:R-:W-:Y:S05]  /*70a0*/  BSYNC B1 ;  /* 0x0000000000017941 */ /* 0x000fea0003800000 */
.L_x_124:
        /* <DEDUP_REMOVED lines=8> */
.L_x_127:
[----:B------:R-:W-:Y:S05]  /*7130*/  BSYNC B1 ;  /* 0x0000000000017941 */ /* 0x000fea0003800000 */
.L_x_126:
        /* <DEDUP_REMOVED lines=13> */
.L_x_129:
[----:B------:R-:W-:Y:S05]  /*7210*/  BSYNC B1 ;  /* 0x0000000000017941 */ /* 0x000fea0003800000 */
.L_x_128:
        /* <DEDUP_REMOVED lines=8> */
.L_x_131:
[----:B------:R-:W-:Y:S05]  /*72a0*/  BSYNC B1 ;  /* 0x0000000000017941 */ /* 0x000fea0003800000 */
.L_x_130:
        /* <DEDUP_REMOVED lines=8> */
.L_x_133:
[----:B------:R-:W-:Y:S05]  /*7330*/  BSYNC B1 ;  /* 0x0000000000017941 */ /* 0x000fea0003800000 */
.L_x_132:
        /* <DEDUP_REMOVED lines=8> */
.L_x_135:
[----:B------:R-:W-:Y:S05]  /*73c0*/  BSYNC B1 ;  /* 0x0000000000017941 */ /* 0x000fea0003800000 */
.L_x_134:
        /* <DEDUP_REMOVED lines=8> */
.L_x_137:
[----:B------:R-:W-:Y:S05]  /*7450*/  BSYNC B1 ;  /* 0x0000000000017941 */ /* 0x000fea0003800000 */
.L_x_136:
        /* <DEDUP_REMOVED lines=13> */
.L_x_139:
[----:B------:R-:W-:Y:S05]  /*7530*/  BSYNC B1 ;  /* 0x0000000000017941 */ /* 0x000fea0003800000 */
.L_x_138:
        /* <DEDUP_REMOVED lines=8> */
.L_x_141:
[----:B------:R-:W-:Y:S05]  /*75c0*/  BSYNC B1 ;  /* 0x0000000000017941 */ /* 0x000fea0003800000 */
.L_x_140:
[----:B-1----:R-:W2:Y:S01]  /*75d0*/  LDL.LU R3, [R1+0xd0] ;  /* 0x0000d00001037983 */ /* 0x002ea20000300800 */
[----:B------:R-:W-:Y:S01]  /*75e0*/  BSSY B1, `(.L_x_142) ;  /* 0x0000007000017945 */ /* 0x000fe20003800000 */
[----:B--2---:R-:W-:-:S05]  /*75f0*/  @!P3 IMAD R3, R3, R17, R2 ;  /* 0x000000110303b224 */ /* 0x004fca00078e0202 */
[----:B------:R1:W-:Y:S01]  /*7600*/  @!P3 STG.E.U8 desc[UR36][R4.64+0x68], R3 ;  /* 0x000068030400b986 */ /* 0x0003e2000c101124 */
[----:B------:R-:W-:Y:S05]  /*7610*/  @P5 BRA `(.L_x_143) ;  /* 0x00000000000c5947 */ /* 0x000fea0003800000 */
[----:B------:R-:W1:Y:S02]  /*7620*/  LDG.E.U8 R16, desc[UR36][R14.64+0x69] ;  /* 0x000069240e107981 */ /* 0x000e64000c1e1100 */
[----:B-1----:R-:W-:-:S05]  /*7630*/  PRMT R3, R16, 0x8880, RZ ;  /* 0x0000888010037816 */ /* 0x002fca00000000ff */
[----:B------:R-:W-:-:S07]  /*7640*/  IMAD R2, R3, R18, RZ ;  /* 0x0000001203027224 */ /* 0x000fce00078e02ff */
.L_x_143:
[----:B------:R-:W-:Y:S05]  /*7650*/  BSYNC B1 ;  /* 0x0000000000017941 */ /* 0x000fea0003800000 */
.L_x_142:
        /* <DEDUP_REMOVED lines=8> */
.L_x_145:
[----:B------:R-:W-:Y:S05]  /*76e0*/  BSYNC B1 ;  /* 0x0000000000017941 */ /* 0x000fea0003800000 */
.L_x_144:
        /* <DEDUP_REMOVED lines=8> */
.L_x_147:
[----:B------:R-:W-:Y:S05]  /*7770*/  BSYNC B1 ;  /* 0x0000000000017941 */ /* 0x000fea0003800000 */
.L_x_146:
        /* <DEDUP_REMOVED lines=10> */
[----:B------:R-:W1:Y:S02]  /*7820*/  LDG.E.U8 R16, desc[UR36][R14.64+0x70] ;  /* 0x000070240e107981 */ /* 0x000e64000c1e1100 */
[----:B-1----:R-:W-:-:S05]  /*7830*/  PRMT R3, R16, 0x8880, RZ ;  /* 0x0000888010037816 */ /* 0x002fca00000000ff */
[----:B------:R-:W-:-:S07]  /*7840*/  IMAD R2, R3, R18, RZ ;  /* 0x0000001203027224 */ /* 0x000fce00078e02ff */
.L_x_149:
[----:B------:R-:W-:Y:S05]  /*7850*/  BSYNC B1 ;  /* 0x0000000000017941 */ /* 0x000fea0003800000 */
.L_x_148:
        /* <DEDUP_REMOVED lines=8> */
.L_x_151:
[----:B------:R-:W-:Y:S05]  /*78e0*/  BSYNC B1 ;  /* 0x0000000000017941 */ /* 0x000fea0003800000 */
.L_x_150:
        /* <DEDUP_REMOVED lines=8> */
.L_x_153:
[----:B------:R-:W-:Y:S05]  /*7970*/  BSYNC B1 ;  /* 0x0000000000017941 */ /* 0x000fea0003800000 */
.L_x_152:
        /* <DEDUP_REMOVED lines=8> */
.L_x_155:
[----:B------:R-:W-:Y:S05]  /*7a00*/  BSYNC B1 ;  /* 0x0000000000017941 */ /* 0x000fea0003800000 */
.L_x_154:
        /* <DEDUP_REMOVED lines=8> */
.L_x_157:
[----:B------:R-:W-:Y:S05]  /*7a90*/  BSYNC B1 ;  /* 0x0000000000017941 */ /* 0x000fea0003800000 */
.L_x_156:
        /* <DEDUP_REMOVED lines=13> */
.L_x_159:
[----:B------:R-:W-:Y:S05]  /*7b70*/  BSYNC B1 ;  /* 0x0000000000017941 */ /* 0x000fea0003800000 */
.L_x_158:
        /* <DEDUP_REMOVED lines=8> */
.L_x_161:
[----:B------:R-:W-:Y:S05]  /*7c00*/  BSYNC B1 ;  /* 0x0000000000017941 */ /* 0x000fea0003800000 */
.L_x_160:
        /* <DEDUP_REMOVED lines=8> */
.L_x_163:
[----:B------:R-:W-:Y:S05]  /*7c90*/  BSYNC B1 ;  /* 0x0000000000017941 */ /* 0x000fea0003800000 */
.L_x_162:
        /* <DEDUP_REMOVED lines=8> */
.L_x_165:
[----:B------:R-:W-:Y:S05]  /*7d20*/  BSYNC B1 ;  /* 0x0000000000017941 */ /* 0x000fea0003800000 */
.L_x_164:
        /* <DEDUP_REMOVED lines=8> */
.L_x_167:
[----:B------:R-:W-:Y:S05]  /*7db0*/  BSYNC B1 ;  /* 0x0000000000017941 */ /* 0x000fea0003800000 */
.L_x_166:
        /* <DEDUP_REMOVED lines=13> */
.L_x_169:
[----:B------:R-:W-:Y:S05]  /*7e90*/  BSYNC B1 ;  /* 0x0000000000017941 */ /* 0x000fea0003800000 */
.L_x_168:
        /* <DEDUP_REMOVED lines=8> */
.L_x_171:
[----:B------:R-:W-:Y:S05]  /*7f20*/  BSYNC B1 ;  /* 0x0000000000017941 */ /* 0x000fea0003800000 */
.L_x_170:
        /* <DEDUP_REMOVED lines=8> */
.L_x_173:
[----:B------:R-:W-:Y:S05]  /*7fb0*/  BSYNC B1 ;  /* 0x0000000000017941 */ /* 0x000fea0003800000 */
.L_x_172:
        /* <DEDUP_REMOVED lines=8> */
.L_x_175:
[----:B------:R-:W-:Y:S05]  /*8040*/  BSYNC B1 ;  /* 0x0000000000017941 */ /* 0x000fea0003800000 */
.L_x_174:
        /* <DEDUP_REMOVED lines=8> */
.L_x_177:
[----:B------:R-:W-:Y:S05]  /*80d0*/  BSYNC B1 ;  /* 0x0000000000017941 */ /* 0x000fea0003800000 */
.L_x_176:
        /* <DEDUP_REMOVED lines=13> */
.L_x_179:
[----:B------:R-:W-:Y:S05]  /*81b0*/  BSYNC B1 ;  /* 0x0000000000017941 */ /* 0x000fea0003800000 */
.L_x_178:
        /* <DEDUP_REMOVED lines=8> */
.L_x_181:
[----:B------:R-:W-:Y:S05]  /*8240*/  BSYNC B1 ;  /* 0x0000000000017941 */ /* 0x000fea0003800000 */
.L_x_180:
        /* <DEDUP_REMOVED lines=8> */
.L_x_183:
[----:B------:R-:W-:Y:S05]  /*82d0*/  BSYNC B1 ;  /* 0x0000000000017941 */ /* 0x000fea0003800000 */
.L_x_182:
        /* <DEDUP_REMOVED lines=8> */
.L_x_185:
[----:B------:R-:W-:Y:S05]  /*8360*/  BSYNC B1 ;  /* 0x0000000000017941 */ /* 0x000fea0003800000 */
.L_x_184:
        /* <DEDUP_REMOVED lines=8> */
.L_x_187:
[----:B------:R-:W-:Y:S05]  /*83f0*/  BSYNC B1 ;  /* 0x0000000000017941 */ /* 0x000fea0003800000 */
.L_x_186:
        /* <DEDUP_REMOVED lines=13> */
.L_x_189:
[----:B------:R-:W-:Y:S05]  /*84d0*/  BSYNC B1 ;  /* 0x0000000000017941 */ /* 0x000fea0003800000 */
.L_x_188:
        /* <DEDUP_REMOVED lines=8> */
.L_x_191:
[----:B------:R-:W-:Y:S05]  /*8560*/  BSYNC B1 ;  /* 0x0000000000017941 */ /* 0x000fea0003800000 */
.L_x_190:
        /* <DEDUP_REMOVED lines=8> */
.L_x_193:
[----:B------:R-:W-:Y:S05]  /*85f0*/  BSYNC B1 ;  /* 0x0000000000017941 */ /* 0x000fea0003800000 */
.L_x_192:
        /* <DEDUP_REMOVED lines=8> */
.L_x_195:
[----:B------:R-:W-:Y:S05]  /*8680*/  BSYNC B1 ;  /* 0x0000000000017941 */ /* 0x000fea0003800000 */
.L_x_194:
        /* <DEDUP_REMOVED lines=8> */
.L_x_197:
[----:B------:R-:W-:Y:S05]  /*8710*/  BSYNC B1 ;  /* 0x0000000000017941 */ /* 0x000fea0003800000 */
.L_x_196:
        /* <DEDUP_REMOVED lines=13> */
.L_x_199:
[----:B------:R-:W-:Y:S05]  /*87f0*/  BSYNC B1 ;  /* 0x0000000000017941 */ /* 0x000fea0003800000 */
.L_x_198:
        /* <DEDUP_REMOVED lines=8> */
.L_x_201:
[----:B------:R-:W-:Y:S05]  /*8880*/  BSYNC B1 ;  /* 0x0000000000017941 */ /* 0x000fea0003800000 */
.L_x_200:
        /* <DEDUP_REMOVED lines=8> */
.L_x_203:
[----:B------:R-:W-:Y:S05]  /*8910*/  BSYNC B1 ;  /* 0x0000000000017941 */ /* 0x000fea0003800000 */
.L_x_202:
        /* <DEDUP_REMOVED lines=8> */
.L_x_205:
[----:B------:R-:W-:Y:S05]  /*89a0*/  BSYNC B1 ;  /* 0x0000000000017941 */ /* 0x000fea0003800000 */
.L_x_204:
        /* <DEDUP_REMOVED lines=8> */
.L_x_207:
[----:B------:R-:W-:Y:S05]  /*8a30*/  BSYNC B1 ;  /* 0x0000000000017941 */ /* 0x000fea0003800000 */
.L_x_206:
        /* <DEDUP_REMOVED lines=13> */
.L_x_209:
[----:B------:R-:W-:Y:S05]  /*8b10*/  BSYNC B1 ;  /* 0x0000000000017941 */ /* 0x000fea0003800000 */
.L_x_208:
        /* <DEDUP_REMOVED lines=8> */
.L_x_211:
[----:B------:R-:W-:Y:S05]  /*8ba0*/  BSYNC B1 ;  /* 0x0000000000017941 */ /* 0x000fea0003800000 */
.L_x_210:
        /* <DEDUP_REMOVED lines=8> */
.L_x_213:
[----:B------:R-:W-:Y:S05]  /*8c30*/  BSYNC B1 ;  /* 0x0000000000017941 */ /* 0x000fea0003800000 */
.L_x_212:
        /* <DEDUP_REMOVED lines=8> */
.L_x_215:
[----:B------:R-:W-:Y:S05]  /*8cc0*/  BSYNC B1 ;  /* 0x0000000000017941 */ /* 0x000fea0003800000 */
.L_x_214:
        /* <DEDUP_REMOVED lines=8> */
.L_x_217:
[----:B------:R-:W-:Y:S05]  /*8d50*/  BSYNC B1 ;  /* 0x0000000000017941 */ /* 0x000fea0003800000 */
.L_x_216:
        /* <DEDUP_REMOVED lines=13> */
.L_x_219:
[----:B------:R-:W-:Y:S05]  /*8e30*/  BSYNC B1 ;  /* 0x0000000000017941 */ /* 0x000fea0003800000 */
.L_x_218:
        /* <DEDUP_REMOVED lines=8> */
.L_x_221:
[----:B------:R-:W-:Y:S05]  /*8ec0*/  BSYNC B1 ;  /* 0x0000000000017941 */ /* 0x000fea0003800000 */
.L_x_220:
        /* <DEDUP_REMOVED lines=8> */
.L_x_223:
[----:B------:R-:W-:Y:S05]  /*8f50*/  BSYNC B1 ;  /* 0x0000000000017941 */ /* 0x000fea0003800000 */
.L_x_222:
        /* <DEDUP_REMOVED lines=8> */
.L_x_225:
[----:B------:R-:W-:Y:S05]  /*8fe0*/  BSYNC B1 ;  /* 0x0000000000017941 */ /* 0x000fea0003800000 */
.L_x_224:
        /* <DEDUP_REMOVED lines=8> */
.L_x_227:
[----:B------:R-:W-:Y:S05]  /*9070*/  BSYNC B1 ;  /* 0x0000000000017941 */ /* 0x000fea0003800000 */
.L_x_226:
        /* <DEDUP_REMOVED lines=13> */
.L_x_229:
[----:B------:R-:W-:Y:S05]  /*9150*/  BSYNC B1 ;  /* 0x0000000000017941 */ /* 0x000fea0003800000 */
.L_x_228:
        /* <DEDUP_REMOVED lines=8> */
.L_x_231:
[----:B------:R-:W-:Y:S05]  /*91e0*/  BSYNC B1 ;  /* 0x0000000000017941 */ /* 0x000fea0003800000 */
.L_x_230:
        /* <DEDUP_REMOVED lines=8> */
.L_x_233:
[----:B------:R-:W-:Y:S05]  /*9270*/  BSYNC B1 ;  /* 0x0000000000017941 */ /* 0x000fea0003800000 */
.L_x_232:
        /* <DEDUP_REMOVED lines=8> */
.L_x_235:
[----:B------:R-:W-:Y:S05]  /*9300*/  BSYNC B1 ;  /* 0x0000000000017941 */ /* 0x000fea0003800000 */
.L_x_234:
        /* <DEDUP_REMOVED lines=8> */
.L_x_237:
[----:B------:R-:W-:Y:S05]  /*9390*/  BSYNC B1 ;  /* 0x0000000000017941 */ /* 0x000fea0003800000 */
.L_x_236:
        /* <DEDUP_REMOVED lines=13> */
.L_x_239:
[----:B------:R-:W-:Y:S05]  /*9470*/  BSYNC B1 ;  /* 0x0000000000017941 */ /* 0x000fea0003800000 */
.L_x_238:
        /* <DEDUP_REMOVED lines=8> */
.L_x_241:
[----:B------:R-:W-:Y:S05]  /*9500*/  BSYNC B1 ;  /* 0x0000000000017941 */ /* 0x000fea0003800000 */
.L_x_240:
        /* <DEDUP_REMOVED lines=8> */
.L_x_243:
[----:B------:R-:W-:Y:S05]  /*9590*/  BSYNC B1 ;  /* 0x0000000000017941 */ /* 0x000fea0003800000 */
.L_x_242:
        /* <DEDUP_REMOVED lines=8> */
.L_x_245:
[----:B------:R-:W-:Y:S05]  /*9620*/  BSYNC B1 ;  /* 0x0000000000017941 */ /* 0x000fea0003800000 */
.L_x_244:
        /* <DEDUP_REMOVED lines=8> */
.L_x_247:
[----:B------:R-:W-:Y:S05]  /*96b0*/  BSYNC B1 ;  /* 0x0000000000017941 */ /* 0x000fea0003800000 */
.L_x_246:
        /* <DEDUP_REMOVED lines=13> */
.L_x_249:
[----:B------:R-:W-:Y:S05]  /*9790*/  BSYNC B1 ;  /* 0x0000000000017941 */ /* 0x000fea0003800000 */
.L_x_248:
        /* <DEDUP_REMOVED lines=8> */
.L_x_251:
[----:B------:R-:W-:Y:S05]  /*9820*/  BSYNC B1 ;  /* 0x0000000000017941 */ /* 0x000fea0003800000 */
.L_x_250:
        /* <DEDUP_REMOVED lines=8> */
.L_x_253:
[----:B------:R-:W-:Y:S05]  /*98b0*/  BSYNC B1 ;  /* 0x0000000000017941 */ /* 0x000fea0003800000 */
.L_x_252:
        /* <DEDUP_REMOVED lines=8> */
.L_x_255:
[----:B------:R-:W-:Y:S05]  /*9940*/  BSYNC B1 ;  /* 0x0000000000017941 */ /* 0x000fea0003800000 */
.L_x_254:
        /* <DEDUP_REMOVED lines=8> */
.L_x_257:
[----:B------:R-:W-:Y:S05]  /*99d0*/  BSYNC B1 ;  /* 0x0000000000017941 */ /* 0x000fea0003800000 */
.L_x_256:
        /* <DEDUP_REMOVED lines=13> */
.L_x_259:
[----:B------:R-:W-:Y:S05]  /*9ab0*/  BSYNC B1 ;  /* 0x0000000000017941 */ /* 0x000fea0003800000 */
.L_x_258:
        /* <DEDUP_REMOVED lines=8> */
.L_x_261:
[----:B------:R-:W-:Y:S05]  /*9b40*/  BSYNC B1 ;  /* 0x0000000000017941 */ /* 0x000fea0003800000 */
.L_x_260:
        /* <DEDUP_REMOVED lines=8> */
.L_x_263:
[----:B------:R-:W-:Y:S05]  /*9bd0*/  BSYNC B1 ;  /* 0x0000000000017941 */ /* 0x000fea0003800000 */
.L_x_262:
        /* <DEDUP_REMOVED lines=8> */
.L_x_265:
[----:B------:R-:W-:Y:S05]  /*9c60*/  BSYNC B1 ;  /* 0x0000000000017941 */ /* 0x000fea0003800000 */
.L_x_264:
        /* <DEDUP_REMOVED lines=8> */
.L_x_267:
[----:B------:R-:W-:Y:S05]  /*9cf0*/  BSYNC B1 ;  /* 0x0000000000017941 */ /* 0x000fea0003800000 */
.L_x_266:
        /* <DEDUP_REMOVED lines=13> */
.L_x_269:
[----:B------:R-:W-:Y:S05]  /*9dd0*/  BSYNC B1 ;  /* 0x0000000000017941 */ /* 0x000fea0003800000 */
.L_x_268:
        /* <DEDUP_REMOVED lines=8> */
.L_x_271:
[----:B------:R-:W-:Y:S05]  /*9e60*/  BSYNC B1 ;  /* 0x0000000000017941 */ /* 0x000fea0003800000 */
.L_x_270:
        /* <DEDUP_REMOVED lines=8> */
.L_x_273:
[----:B------:R-:W-:Y:S05]  /*9ef0*/  BSYNC B1 ;  /* 0x0000000000017941 */ /* 0x000fea0003800000 */
.L_x_272:
        /* <DEDUP_REMOVED lines=8> */
.L_x_275:
[----:B------:R-:W-:Y:S05]  /*9f80*/  BSYNC B1 ;  /* 0x0000000000017941 */ /* 0x000fea0003800000 */
.L_x_274:
        /* <DEDUP_REMOVED lines=8> */
.L_x_277:
[----:B------:R-:W-:Y:S05]  /*a010*/  BSYNC B1 ;  /* 0x0000000000017941 */ /* 0x000fea0003800000 */
.L_x_276:
[----:B-1----:R-:W2:Y:S01]  /*a020*/  LDL.LU R3, [R1+0x1e0] ;  /* 0x0001e00001037983 */ /* 0x002ea20000300800 */
[C---:B------:R-:W-:Y:S01]  /*a030*/  ISETP.LT.OR P2, PT, R0.reuse, 0xf2, !P1 ;  /* 0x000000f20000780c */ /* 0x040fe20004f41670 */
[----:B------:R-:W-:Y:S01]  /*a040*/  BSSY B1, `(.L_x_278) ;  /* 0x000000c000017945 */ /* 0x000fe20003800000 */
[----:B------:R-:W-:Y:S02]  /*a050*/  ISETP.LT.OR P6, PT, R0, 0xf9, !P1 ;  /* 0x000000f90000780c */ /* 0x000fe40004fc1670 */
[----:B------:R-:W-:Y:S02]  /*a060*/  IADD3 R163, P3, R160, 0x80, RZ ;  /* 0x00000080a0a37810 */ /* 0x000fe40007f7e0ff */
        /* <DEDUP_REMOVED lines=9> */
.L_x_279:
[----:B------:R-:W-:Y:S05]  /*a100*/  BSYNC B1 ;  /* 0x0000000000017941 */ /* 0x000fea0003800000 */
.L_x_278:
        /* <DEDUP_REMOVED lines=8> */
.L_x_281:
[----:B------:R-:W-:Y:S05]  /*a190*/  BSYNC B1 ;  /* 0x0000000000017941 */ /* 0x000fea0003800000 */
.L_x_280:
        /* <DEDUP_REMOVED lines=8> */
.L_x_283:
[----:B------:R-:W-:Y:S05]  /*a220*/  BSYNC B1 ;  /* 0x0000000000017941 */ /* 0x000fea0003800000 */
.L_x_282:
        /* <DEDUP_REMOVED lines=8> */
.L_x_285:
[----:B------:R-:W-:Y:S05]  /*a2b0*/  BSYNC B1 ;  /* 0x0000000000017941 */ /* 0x000fea0003800000 */
.L_x_284:
[----:B-1----:R-:W2:Y:S01]  /*a2c0*/  LDL.LU R3, [R1+0x1f0] ;  /* 0x0001f00001037983 */ /* 0x002ea20000300800 */
[----:B------:R-:W-:Y:S01]  /*a2d0*/  BSSY B1, `(.L_x_286) ;  /* 0x0000008000017945 */ /* 0x000fe20003800000 */
[----:B------:R-:W-:-:S04]  /*a2e0*/  IMAD.WIDE.U32 R160, R163, R20, R158 ;  /* 0x00000014a3a07225 */ /* 0x000fc800078e009e */
[----:B--2---:R-:W-:-:S05]  /*a2f0*/  @!P6 IMAD R3, R3, R17, R2 ;  /* 0x000000110303e224 */ /* 0x004fca00078e0202 */
[----:B------:R1:W-:Y:S01]  /*a300*/  @!P6 STG.E.U8 desc[UR36][R4.64+0xf8], R3 ;  /* 0x0000f8030400e986 */ /* 0x0003e2000c101124 */
[----:B------:R-:W-:Y:S05]  /*a310*/  @P1 BRA `(.L_x_287) ;  /* 0x00000000000c1947 */ /* 0x000fea0003800000 */
[----:B------:R-:W1:Y:S02]  /*a320*/  LDG.E.U8 R16, desc[UR36][R14.64+0xf9] ;  /* 0x0000f9240e107981 */ /* 0x000e64000c1e1100 */
[----:B-1----:R-:W-:-:S05]  /*a330*/  PRMT R3, R16, 0x8880, RZ ;  /* 0x0000888010037816 */ /* 0x002fca00000000ff */
[----:B------:R-:W-:-:S07]  /*a340*/  IMAD R2, R3, R18, RZ ;  /* 0x0000001203027224 */ /* 0x000fce00078e02ff */
.L_x_287:
[----:B------:R-:W-:Y:S05]  /*a350*/  BSYNC B1 ;  /* 0x0000000000017941 */ /* 0x000fea0003800000 */
.L_x_286:
[----:B-1----:R-:W2:Y:S01]  /*a360*/  LDL.LU R3, [R1+0x1f4] ;  /* 0x0001f40001037983 */ /* 0x002ea20000300800 */
[----:B------:R-:W-:Y:S01]  /*a370*/  IMAD.WIDE.U32 R158, R163, R20, R152 ;  /* 0x00000014a39e7225 */ /* 0x000fe200078e0098 */
[----:B------:R-:W-:Y:S01]  /*a380*/  ISETP.GE.AND P2, PT, R154, 0x81, PT ;  /* 0x000000819a00780c */ /* 0x000fe20003f46270 */
[----:B------:R-:W-:Y:S01]  /*a390*/  BSSY B1, `(.L_x_288) ;  /* 0x000000e000017945 */ /* 0x000fe20003800000 */
[-C--:B------:R-:W-:Y:S01]  /*a3a0*/  IADD3 R156, P5, P4, R156, R22.reuse, R160 ;  /* 0x000000169c9c7210 */ /* 0x080fe20007cbe0a0 */
[----:B0-----:R-:W-:Y:S01]  /*a3b0*/  IMAD.X R15, RZ, RZ, UR9, P3 ;  /* 0x00000009ff0f7e24 */ /* 0x001fe200098e06ff */
[----:B------:R-:W-:Y:S02]  /*a3c0*/  ISETP.LT.OR P6, PT, R0, 0x1, !P2 ;  /* 0x000000010000780c */ /* 0x000fe400057c1670 */
[----:B------:R-:W-:Y:S01]  /*a3d0*/  IADD3 R14, P3, R158, R22, RZ ;  /* 0x000000169e0e7210 */ /* 0x000fe20007f7e0ff */
[----:B------:R-:W-:Y:S02]  /*a3e0*/  IMAD R20, R15, R20, RZ ;  /* 0x000000140f147224 */ /* 0x000fe400078e02ff */
[----:B--2---:R-:W-:-:S05]  /*a3f0*/  @!P1 IMAD R3, R3, R17, R2 ;  /* 0x0000001103039224 */ /* 0x004fca00078e0202 */
[----:B------:R0:W-:Y:S01]  /*a400*/  @!P1 STG.E.U8 desc[UR36][R4.64+0xf9], R3 ;  /* 0x0000f90304009986 */ /* 0x0001e2000c101124 */
[C---:B------:R-:W-:Y:S02]  /*a410*/  ISETP.LT.OR P1, PT, R0.reuse, 0xf9, !P0 ;  /* 0x000000f90000780c */ /* 0x040fe40004721670 */
[----:B------:R-:W-:-:S11]  /*a420*/  ISETP.LT.OR P0, PT, R0, 0xfa, !P0 ;  /* 0x000000fa0000780c */ /* 0x000fd60004701670 */
[----:B0-----:R-:W-:Y:S05]  /*a430*/  @P1 BRA `(.L_x_289) ;  /* 0x00000000000c1947 */ /* 0x001fea0003800000 */
[----:B------:R-:W2:Y:S02]  /*a440*/  LDG.E.U8 R16, desc[UR36][R12.64+0xf8] ;  /* 0x0000f8240c107981 */ /* 0x000ea4000c1e1100 */
[----:B--2---:R-:W-:-:S05]  /*a450*/  PRMT R3, R16, 0x8880, RZ ;  /* 0x0000888010037816 */ /* 0x004fca00000000ff */
[----:B------:R-:W-:-:S07]  /*a460*/  IMAD R2, R3, R18, RZ ;  /* 0x0000001203027224 */ /* 0x000fce00078e02ff */
.L_x_289:
[----:B------:R-:W-:Y:S05]  /*a470*/  BSYNC B1 ;  /* 0x0000000000017941 */ /* 0x000fea0003800000 */
.L_x_288:
[----:B------:R-:W2:Y:S01]  /*a480*/  LDL.LU R3, [R1+0x1f8] ;  /* 0x0001f80001037983 */ /* 0x000ea20000300800 */
[----:B------:R-:W-:Y:S01]  /*a490*/  BSSY B1, `(.L_x_290) ;  /* 0x0000008000017945 */ /* 0x000fe20003800000 */
[----:B------:R-:W-:Y:S02]  /*a4a0*/  IMAD R21, R163, R21, R20 ;  /* 0x00000015a3157224 */ /* 0x000fe400078e0214 */
[----:B--2---:R-:W-:-:S05]  /*a4b0*/  @!P1 IMAD R3, R3, R17, R2 ;  /* 0x0000001103039224 */ /* 0x004fca00078e0202 */
[----:B------:R0:W-:Y:S01]  /*a4c0*/  @!P1 STG.E.U8 desc[UR36][R10.64+0xf8], R3 ;  /* 0x0000f8030a009986 */ /* 0x0001e2000c101124 */
[----:B------:R-:W-:Y:S05]  /*a4d0*/  @P0 BRA `(.L_x_291) ;  /* 0x00000000000c0947 */ /* 0x000fea0003800000 */
[----:B------:R-:W0:Y:S02]  /*a4e0*/  LDG.E.U8 R16, desc[UR36][R12.64+0xf9] ;  /* 0x0000f9240c107981 */ /* 0x000e24000c1e1100 */
[----:B0-----:R-:W-:-:S05]  /*a4f0*/  PRMT R3, R16, 0x8880, RZ ;  /* 0x0000888010037816 */ /* 0x001fca00000000ff */
[----:B------:R-:W-:-:S07]  /*a500*/  IMAD R2, R3, R18, RZ ;  /* 0x0000001203027224 */ /* 0x000fce00078e02ff */
.L_x_291:
[----:B------:R-:W-:Y:S05]  /*a510*/  BSYNC B1 ;  /* 0x0000000000017941 */ /* 0x000fea0003800000 */
.L_x_290:
[----:B0-----:R-:W2:Y:S01]  /*a520*/  LDL.LU R3, [R1+0x1fc] ;  /* 0x0001fc0001037983 */ /* 0x001ea20000300800 */
[----:B------:R-:W-:Y:S01]  /*a530*/  BSSY B1, `(.L_x_292) ;  /* 0x0000009000017945 */ /* 0x000fe20003800000 */
[----:B------:R-:W-:Y:S01]  /*a540*/  IADD3.X R15, R23, R159, R21, P3, !PT ;  /* 0x0000009f170f7210 */ /* 0x000fe20001ffe415 */
[----:B------:R-:W-:Y:S02]  /*a550*/  IMAD.IADD R160, R21, 0x1, R161 ;  /* 0x0000000115a07824 */ /* 0x000fe400078e02a1 */
[----:B--2---:R-:W-:-:S05]  /*a560*/  @!P0 IMAD R3, R3, R17, R2 ;  /* 0x0000001103038224 */ /* 0x004fca00078e0202 */
[----:B------:R0:W-:Y:S01]  /*a570*/  @!P0 STG.E.U8 desc[UR36][R10.64+0xf9], R3 ;  /* 0x0000f9030a008986 */ /* 0x0001e2000c101124 */
[----:B------:R-:W-:Y:S05]  /*a580*/  @P6 BRA `(.L_x_293) ;  /* 0x00000000000c6947 */ /* 0x000fea0003800000 */
[----:B------:R-:W0:Y:S02]  /*a590*/  LDG.E.U8 R16, desc[UR36][R14.64] ;  /* 0x000000240e107981 */ /* 0x000e24000c1e1100 */
[----:B0-----:R-:W-:-:S05]  /*a5a0*/  PRMT R3, R16, 0x8880, RZ ;  /* 0x0000888010037816 */ /* 0x001fca00000000ff */
[----:B------:R-:W-:-:S07]  /*a5b0*/  IMAD R2, R3, R18, RZ ;  /* 0x0000001203027224 */ /* 0x000fce00078e02ff */
.L_x_293:
[----:B------:R-:W-:Y:S05]  /*a5c0*/  BSYNC B1 ;  /* 0x0000000000017941 */ /* 0x000fea0003800000 */
.L_x_292:
[----:B------:R-:W-:Y:S01]  /*a5d0*/  ISETP.LT.OR P3, PT, R0, 0x2, !P2 ;  /* 0x000000020000780c */ /* 0x000fe20005761670 */
[----:B0-----:R-:W-:Y:S01]  /*a5e0*/  @!P6 IMAD R3, R24, R17, R2 ;  /* 0x000000111803e224 */ /* 0x001fe200078e0202 */
[----:B------:R-:W-:Y:S01]  /*a5f0*/  ISETP.GE.AND P0, PT, R154, 0x89, PT ;  /* 0x000000899a00780c */ /* 0x000fe20003f06270 */
[----:B------:R-:W-:Y:S01]  /*a600*/  BSSY B1, `(.L_x_294) ;  /* 0x000000b000017945 */ /* 0x000fe20003800000 */
[----:B------:R-:W-:Y:S02]  /*a610*/  IADD3.X R157, R153, R23, R160, P5, P4 ;  /* 0x00000017999d7210 */ /* 0x000fe40002fe84a0 */
[----:B------:R0:W-:Y:S01]  /*a620*/  @!P6 STG.E.U8 desc[UR36][R6.64], R3 ;  /* 0x000000030600e986 */ /* 0x0001e2000c101124 */
[C---:B------:R-:W-:Y:S02]  /*a630*/  ISETP.LT.OR P4, PT, R0.reuse, 0x1, !P0 ;  /* 0x000000010000780c */ /* 0x040fe40004781670 */
[C---:B------:R-:W-:Y:S02]  /*a640*/  ISETP.LT.OR P5, PT, R0.reuse, 0x2, !P0 ;  /* 0x000000020000780c */ /* 0x040fe400047a1670 */
[----:B------:R-:W-:-:S02]  /*a650*/  ISETP.LT.OR P6, PT, R0, 0x9, !P2 ;  /* 0x000000090000780c */ /* 0x000fc400057c1670 */
[----:B------:R-:W-:Y:S01]  /*a660*/  ISETP.LT.OR P1, PT, R0, 0xa, !P2 ;  /* 0x0000000a0000780c */ /* 0x000fe20005721670 */
[----:B------:R-:W-:-:S12]  /*a670*/  @P3 BRA `(.L_x_295) ;  /* 0x00000000000c3947 */ /* 0x000fd80003800000 */
[----:B------:R-:W0:Y:S02]  /*a680*/  LDG.E.U8 R16, desc[UR36][R14.64+0x1] ;  /* 0x000001240e107981 */ /* 0x000e24000c1e1100 */
[----:B0-----:R-:W-:-:S05]  /*a690*/  PRMT R3, R16, 0x8880, RZ ;  /* 0x0000888010037816 */ /* 0x001fca00000000ff */
[----:B------:R-:W-:-:S07]  /*a6a0*/  IMAD R2, R3, R18, RZ ;  /* 0x0000001203027224 */ /* 0x000fce00078e02ff */
.L_x_295:
[----:B------:R-:W-:Y:S05]  /*a6b0*/  BSYNC B1 ;  /* 0x0000000000017941 */ /* 0x000fea0003800000 */
.L_x_294:
[----:B------:R-:W-:Y:S01]  /*a6c0*/  @!P3 IMAD R25, R25, R17, R2 ;  /* 0x000000111919b224 */ /* 0x000fe200078e0202 */
[----:B------:R-:W-:Y:S04]  /*a6d0*/  BSSY B1, `(.L_x_296) ;  /* 0x0000006000017945 */ /* 0x000fe80003800000 */
[----:B------:R1:W-:Y:S01]  /*a6e0*/  @!P3 STG.E.U8 desc[UR36][R6.64+0x1], R25 ;  /* 0x000001190600b986 */ /* 0x0003e2000c101124 */
[----:B------:R-:W-:Y:S05]  /*a6f0*/  @P4 BRA `(.L_x_297) ;  /* 0x00000000000c4947 */ /* 0x000fea0003800000 */
[----:B------:R-:W0:Y:S02]  /*a700*/  LDG.E.U8 R16, desc[UR36][R156.64] ;  /* 0x000000249c107981 */ /* 0x000e24000c1e1100 */
[----:B0-----:R-:W-:-:S05]  /*a710*/  PRMT R3, R16, 0x8880, RZ ;  /* 0x0000888010037816 */ /* 0x001fca00000000ff */
[----:B------:R-:W-:-:S07]  /*a720*/  IMAD R2, R3, R18, RZ ;  /* 0x0000001203027224 */ /* 0x000fce00078e02ff */
.L_x_297:
[----:B------:R-:W-:Y:S05]  /*a730*/  BSYNC B1 ;  /* 0x0000000000017941 */ /* 0x000fea0003800000 */
.L_x_296:
[----:B0-----:R-:W-:Y:S01]  /*a740*/  @!P4 IMAD R3, R26, R17, R2 ;  /* 0x000000111a03c224 */ /* 0x001fe200078e0202 */
[----:B------:R-:W-:Y:S04]  /*a750*/  BSSY B1, `(.L_x_298) ;  /* 0x0000006000017945 */ /* 0x000fe80003800000 */
[----:B------:R0:W-:Y:S01]  /*a760*/  @!P4 STG.E.U8 desc[UR36][R8.64], R3 ;  /* 0x000000030800c986 */ /* 0x0001e2000c101124 */
[----:B------:R-:W-:Y:S05]  /*a770*/  @P5 BRA `(.L_x_299) ;  /* 0x00000000000c5947 */ /* 0x000fea0003800000 */
[----:B------:R-:W0:Y:S02]  /*a780*/  LDG.E.U8 R16, desc[UR36][R156.64+0x1] ;  /* 0x000001249c107981 */ /* 0x000e24000c1e1100 */
[----:B0-----:R-:W-:-:S05]  /*a790*/  PRMT R3, R16, 0x8880, RZ ;  /* 0x0000888010037816 */ /* 0x001fca00000000ff */
[----:B------:R-:W-:-:S07]  /*a7a0*/  IMAD R2, R3, R18, RZ ;  /* 0x0000001203027224 */ /* 0x000fce00078e02ff */
.L_x_299:
[----:B------:R-:W-:Y:S05]  /*a7b0*/  BSYNC B1 ;  /* 0x0000000000017941 */ /* 0x000fea0003800000 */
.L_x_298:
[----:B------:R-:W-:Y:S01]  /*a7c0*/  @!P5 IMAD R27, R27, R17, R2 ;  /* 0x000000111b1bd224 */ /* 0x000fe200078e0202 */
[----:B------:R-:W-:Y:S04]  /*a7d0*/  BSSY B1, `(.L_x_300) ;  /* 0x0000006000017945 */ /* 0x000fe80003800000 */
[----:B------:R2:W-:Y:S01]  /*a7e0*/  @!P5 STG.E.U8 desc[UR36][R8.64+0x1], R27 ;  /* 0x0000011b0800d986 */ /* 0x0005e2000c101124 */
[----:B------:R-:W-:Y:S05]  /*a7f0*/  @P6 BRA `(.L_x_301) ;  /* 0x00000000000c6947 */ /* 0x000fea0003800000 */
[----:B------:R-:W0:Y:S02]  /*a800*/  LDG.E.U8 R16, desc[UR36][R14.64+0x8] ;  /* 0x000008240e107981 */ /* 0x000e24000c1e1100 */
[----:B0-----:R-:W-:-:S05]  /*a810*/  PRMT R3, R16, 0x8880, RZ ;  /* 0x0000888010037816 */ /* 0x001fca00000000ff */
[----:B------:R-:W-:-:S07]  /*a820*/  IMAD R2, R3, R18, RZ ;  /* 0x0000001203027224 */ /* 0x000fce00078e02ff */
.L_x_301:
[----:B------:R-:W-:Y:S05]  /*a830*/  BSYNC B1 ;  /* 0x0000000000017941 */ /* 0x000fea0003800000 */
.L_x_300:
[----:B0-----:R-:W-:Y:S01]  /*a840*/  @!P6 IMAD R3, R28, R17, R2 ;  /* 0x000000111c03e224 */ /* 0x001fe200078e0202 */
[----:B------:R-:W-:Y:S04]  /*a850*/  BSSY B1, `(.L_x_302) ;  /* 0x0000006000017945 */ /* 0x000fe80003800000 */
[----:B------:R0:W-:Y:S01]  /*a860*/  @!P6 STG.E.U8 desc[UR36][R6.64+0x8], R3 ;  /* 0x000008030600e986 */ /* 0x0001e2000c101124 */
[----:B------:R-:W-:Y:S05]  /*a870*/  @P1 BRA `(.L_x_303) ;  /* 0x00000000000c1947 */ /* 0x000fea0003800000 */
[----:B------:R-:W0:Y:S02]  /*a880*/  LDG.E.U8 R16, desc[UR36][R14.64+0x9] ;  /* 0x000009240e107981 */ /* 0x000e24000c1e1100 */
[----:B0-----:R-:W-:-:S05]  /*a890*/  PRMT R3, R16, 0x8880, RZ ;  /* 0x0000888010037816 */ /* 0x001fca00000000ff */
[----:B------:R-:W-:-:S07]  /*a8a0*/  IMAD R2, R3, R18, RZ ;  /* 0x0000001203027224 */ /* 0x000fce00078e02ff */
.L_x_303:
[----:B------:R-:W-:Y:S05]  /*a8b0*/  BSYNC B1 ;  /* 0x0000000000017941 */ /* 0x000fea0003800000 */
.L_x_302:
[C---:B------:R-:W-:Y:S01]  /*a8c0*/  ISETP.LT.OR P4, PT, R0.reuse, 0x9, !P0 ;  /* 0x000000090000780c */ /* 0x040fe20004781670 */
[----:B------:R-:W-:Y:S01]  /*a8d0*/  @!P1 IMAD R29, R29, R17, R2 ;  /* 0x000000111d1d9224 */ /* 0x000fe200078e0202 */
[----:B------:R-:W-:Y:S01]  /*a8e0*/  BSSY B1, `(.L_x_304) ;  /* 0x000000a000017945 */ /* 0x000fe20003800000 */
[C---:B------:R-:W-:Y:S02]  /*a8f0*/  ISETP.LT.OR P3, PT, R0.reuse, 0xa, !P0 ;  /* 0x0000000a0000780c */ /* 0x040fe40004761670 */
[C---:B------:R-:W-:Y:S01]  /*a900*/  ISETP.LT.OR P5, PT, R0.reuse, 0x11, !P2 ;  /* 0x000000110000780c */ /* 0x040fe200057a1670 */
[----:B------:R3:W-:Y:S01]  /*a910*/  @!P1 STG.E.U8 desc[UR36][R6.64+0x9], R29 ;  /* 0x0000091d06009986 */ /* 0x0007e2000c101124 */
[C---:B------:R-:W-:Y:S02]  /*a920*/  ISETP.LT.OR P6, PT, R0.reuse, 0x12, !P2 ;  /* 0x000000120000780c */ /* 0x040fe400057c1670 */
[----:B------:R-:W-:-:S04]  /*a930*/  ISETP.LT.OR P1, PT, R0, 0x11, !P0 ;  /* 0x000000110000780c */ /* 0x000fc80004721670 */
[----:B------:R-:W-:Y:S09]  /*a940*/  @P4 BRA `(.L_x_305) ;  /* 0x00000000000c4947 */ /* 0x000ff20003800000 */
[----:B------:R-:W0:Y:S02]  /*a950*/  LDG.E.U8 R16, desc[UR36][R156.64+0x8] ;  /* 0x000008249c107981 */ /* 0x000e24000c1e1100 */
[----:B0-----:R-:W-:-:S05]  /*a960*/  PRMT R3, R16, 0x8880, RZ ;  /* 0x0000888010037816 */ /* 0x001fca00000000ff */
[----:B------:R-:W-:-:S07]  /*a970*/  IMAD R2, R3, R18, RZ ;  /* 0x0000001203027224 */ /* 0x000fce00078e02ff */
.L_x_305:
[----:B------:R-:W-:Y:S05]  /*a980*/  BSYNC B1 ;  /* 0x0000000000017941 */ /* 0x000fea0003800000 */
.L_x_304:
[----:B0-----:R-:W-:Y:S01]  /*a990*/  @!P4 IMAD R3, R30, R17, R2 ;  /* 0x000000111e03c224 */ /* 0x001fe200078e0202 */
[----:B------:R-:W-:Y:S04]  /*a9a0*/  BSSY B1, `(.L_x_306) ;  /* 0x0000006000017945 */ /* 0x000fe80003800000 */
[----:B------:R0:W-:Y:S01]  /*a9b0*/  @!P4 STG.E.U8 desc[UR36][R8.64+0x8], R3 ;  /* 0x000008030800c986 */ /* 0x0001e2000c101124 */
[----:B------:R-:W-:Y:S05]  /*a9c0*/  @P3 BRA `(.L_x_307) ;  /* 0x00000000000c3947 */ /* 0x000fea0003800000 */
[----:B------:R-:W0:Y:S02]  /*a9d0*/  LDG.E.U8 R16, desc[UR36][R156.64+0x9] ;  /* 0x000009249c107981 */ /* 0x000e24000c1e1100 */
[----:B0-----:R-:W-:-:S05]  /*a9e0*/  PRMT R3, R16, 0x8880, RZ ;  /* 0x0000888010037816 */ /* 0x001fca00000000ff */
[----:B------:R-:W-:-:S07]  /*a9f0*/  IMAD R2, R3, R18, RZ ;  /* 0x0000001203027224 */ /* 0x000fce00078e02ff */
.L_x_307:
[----:B------:R-:W-:Y:S05]  /*aa00*/  BSYNC B1 ;  /* 0x0000000000017941 */ /* 0x000fea0003800000 */
.L_x_306:
[----:B------:R-:W-:Y:S01]  /*aa10*/  @!P3 IMAD R31, R31, R17, R2 ;  /* 0x000000111f1fb224 */ /* 0x000fe200078e0202 */
[----:B------:R-:W-:Y:S04]  /*aa20*/  BSSY B1, `(.L_x_308) ;  /* 0x0000006000017945 */ /* 0x000fe80003800000 */
[----:B------:R4:W-:Y:S01]  /*aa30*/  @!P3 STG.E.U8 desc[UR36][R8.64+0x9], R31 ;  /* 0x0000091f0800b986 */ /* 0x0009e2000c101124 */
[----:B------:R-:W-:Y:S05]  /*aa40*/  @P5 BRA `(.L_x_309) ;  /* 0x00000000000c5947 */ /* 0x000fea0003800000 */
[----:B------:R-:W0:Y:S02]  /*aa50*/  LDG.E.U8 R16, desc[UR36][R14.64+0x10] ;  /* 0x000010240e107981 */ /* 0x000e24000c1e1100 */
[----:B0-----:R-:W-:-:S05]  /*aa60*/  PRMT R3, R16, 0x8880, RZ ;  /* 0x0000888010037816 */ /* 0x001fca00000000ff */
[----:B------:R-:W-:-:S07]  /*aa70*/  IMAD R2, R3, R18, RZ ;  /* 0x0000001203027224 */ /* 0x000fce00078e02ff */
.L_x_309:
[----:B------:R-:W-:Y:S05]  /*aa80*/  BSYNC B1 ;  /* 0x0000000000017941 */ /* 0x000fea0003800000 */
.L_x_308:
[----:B0-----:R-:W-:Y:S01]  /*aa90*/  @!P5 IMAD R3, R32, R17, R2 ;  /* 0x000000112003d224 */ /* 0x001fe200078e0202 */
[----:B------:R-:W-:Y:S04]  /*aaa0*/  BSSY B1, `(.L_x_310) ;  /* 0x0000006000017945 */ /* 0x000fe80003800000 */
[----:B------:R0:W-:Y:S01]  /*aab0*/  @!P5 STG.E.U8 desc[UR36][R6.64+0x10], R3 ;  /* 0x000010030600d986 */ /* 0x0001e2000c101124 */
[----:B------:R-:W-:Y:S05]  /*aac0*/  @P6 BRA `(.L_x_311) ;  /* 0x00000000000c6947 */ /* 0x000fea0003800000 */
[----:B------:R-:W0:Y:S02]  /*aad0*/  LDG.E.U8 R16, desc[UR36][R14.64+0x11] ;  /* 0x000011240e107981 */ /* 0x000e24000c1e1100 */
[----:B0-----:R-:W-:-:S05]  /*aae0*/  PRMT R3, R16, 0x8880, RZ ;  /* 0x0000888010037816 */ /* 0x001fca00000000ff */
[----:B------:R-:W-:-:S07]  /*aaf0*/  IMAD R2, R3, R18, RZ ;  /* 0x0000001203027224 */ /* 0x000fce00078e02ff */
.L_x_311:
[----:B------:R-:W-:Y:S05]  /*ab00*/  BSYNC B1 ;  /* 0x0000000000017941 */ /* 0x000fea0003800000 */
.L_x_310:
[----:B------:R-:W-:Y:S01]  /*ab10*/  @!P6 IMAD R33, R33, R17, R2 ;  /* 0x000000112121e224 */ /* 0x000fe200078e0202 */
[----:B------:R-:W-:Y:S04]  /*ab20*/  BSSY B1, `(.L_x_312) ;  /* 0x0000006000017945 */ /* 0x000fe80003800000 */
[----:B------:R0:W-:Y:S01]  /*ab30*/  @!P6 STG.E.U8 desc[UR36][R6.64+0x11], R33 ;  /* 0x000011210600e986 */ /* 0x0001e2000c101124 */
[----:B------:R-:W-:Y:S05]  /*ab40*/  @P1 BRA `(.L_x_313) ;  /* 0x00000000000c1947 */ /* 0x000fea0003800000 */
[----:B------:R-:W0:Y:S02]  /*ab50*/  LDG.E.U8 R16, desc[UR36][R156.64+0x10] ;  /* 0x000010249c107981 */ /* 0x000e24000c1e1100 */
[----:B0-----:R-:W-:-:S05]  /*ab60*/  PRMT R3, R16, 0x8880, RZ ;  /* 0x0000888010037816 */ /* 0x001fca00000000ff */
[----:B------:R-:W-:-:S07]  /*ab70*/  IMAD R2, R3, R18, RZ ;  /* 0x0000001203027224 */ /* 0x000fce00078e02ff */
.L_x_313:
[----:B------:R-:W-:Y:S05]  /*ab80*/  BSYNC B1 ;  /* 0x0000000000017941 */ /* 0x000fea0003800000 */
.L_x_312:
[----:B------:R-:W-:Y:S01]  /*ab90*/  ISETP.LT.OR P4, PT, R0, 0x12, !P0 ;  /* 0x000000120000780c */ /* 0x000fe20004781670 */
[----:B0-----:R-:W-:Y:S01]  /*aba0*/  @!P1 IMAD R3, R34, R17, R2 ;  /* 0x0000001122039224 */ /* 0x001fe200078e0202 */
        /* <DEDUP_REMOVED lines=10> */
.L_x_315:
[----:B------:R-:W-:Y:S05]  /*ac50*/  BSYNC B1 ;  /* 0x0000000000017941 */ /* 0x000fea0003800000 */
.L_x_314:
[----:B------:R-:W-:Y:S01]  /*ac60*/  @!P4 IMAD R35, R35, R17, R2 ;  /* 0x000000112323c224 */ /* 0x000fe200078e0202 */
[----:B------:R-:W-:Y:S04]  /*ac70*/  BSSY B1, `(.L_x_316) ;  /* 0x0000006000017945 */ /* 0x000fe80003800000 */
[----:B------:R0:W-:Y:S01]  /*ac80*/  @!P4 STG.E.U8 desc[UR36][R8.64+0x11], R35 ;  /* 0x000011230800c986 */ /* 0x0001e2000c101124 */
[----:B------:R-:W-:Y:S05]  /*ac90*/  @P3 BRA `(.L_x_317) ;  /* 0x00000000000c3947 */ /* 0x000fea0003800000 */
[----:B------:R-:W0:Y:S02]  /*aca0*/  LDG.E.U8 R16, desc[UR36][R14.64+0x18] ;  /* 0x000018240e107981 */ /* 0x000e24000c1e1100 */
[----:B0-----:R-:W-:-:S05]  /*acb0*/  PRMT R3, R16, 0x8880, RZ ;  /* 0x0000888010037816 */ /* 0x001fca00000000ff */
[----:B------:R-:W-:-:S07]  /*acc0*/  IMAD R2, R3, R18, RZ ;  /* 0x0000001203027224 */ /* 0x000fce00078e02ff */
.L_x_317:
[----:B------:R-:W-:Y:S05]  /*acd0*/  BSYNC B1 ;  /* 0x0000000000017941 */ /* 0x000fea0003800000 */
.L_x_316:
[----:B0-----:R-:W-:Y:S01]  /*ace0*/  @!P3 IMAD R3, R36, R17, R2 ;  /* 0x000000112403b224 */ /* 0x001fe200078e0202 */
[----:B------:R-:W-:Y:S04]  /*acf0*/  BSSY B1, `(.L_x_318) ;  /* 0x0000006000017945 */ /* 0x000fe80003800000 */
[----:B------:R0:W-:Y:S01]  /*ad00*/  @!P3 STG.E.U8 desc[UR36][R6.64+0x18], R3 ;  /* 0x000018030600b986 */ /* 0x0001e2000c101124 */
[----:B------:R-:W-:Y:S05]  /*ad10*/  @P5 BRA `(.L_x_319) ;  /* 0x00000000000c5947 */ /* 0x000fea0003800000 */
[----:B------:R-:W0:Y:S02]  /*ad20*/  LDG.E.U8 R16, desc[UR36][R14.64+0x19] ;  /* 0x000019240e107981 */ /* 0x000e24000c1e1100 */
[----:B0-----:R-:W-:-:S05]  /*ad30*/  PRMT R3, R16, 0x8880, RZ ;  /* 0x0000888010037816 */ /* 0x001fca00000000ff */
[----:B------:R-:W-:-:S07]  /*ad40*/  IMAD R2, R3, R18, RZ ;  /* 0x0000001203027224 */ /* 0x000fce00078e02ff */
.L_x_319:
[----:B------:R-:W-:Y:S05]  /*ad50*/  BSYNC B1 ;  /* 0x0000000000017941 */ /* 0x000fea0003800000 */
.L_x_318:
[----:B------:R-:W-:Y:S01]  /*ad60*/  @!P5 IMAD R37, R37, R17, R2 ;  /* 0x000000112525d224 */ /* 0x000fe200078e0202 */
[----:B------:R-:W-:Y:S04]  /*ad70*/  BSSY B1, `(.L_x_320) ;  /* 0x0000006000017945 */ /* 0x000fe80003800000 */
[----:B------:R0:W-:Y:S01]  /*ad80*/  @!P5 STG.E.U8 desc[UR36][R6.64+0x19], R37 ;  /* 0x000019250600d986 */ /* 0x0001e2000c101124 */
[----:B------:R-:W-:Y:S05]  /*ad90*/  @P6 BRA `(.L_x_321) ;  /* 0x00000000000c6947 */ /* 0x000fea0003800000 */
[----:B------:R-:W0:Y:S02]  /*ada0*/  LDG.E.U8 R16, desc[UR36][R156.64+0x18] ;  /* 0x000018249c107981 */ /* 0x000e24000c1e1100 */
[----:B0-----:R-:W-:-:S05]  /*adb0*/  PRMT R3, R16, 0x8880, RZ ;  /* 0x0000888010037816 */ /* 0x001fca00000000ff */
[----:B------:R-:W-:-:S07]  /*adc0*/  IMAD R2, R3, R18, RZ ;  /* 0x0000001203027224 */ /* 0x000fce00078e02ff */
.L_x_321:
[----:B------:R-:W-:Y:S05]  /*add0*/  BSYNC B1 ;  /* 0x0000000000017941 */ /* 0x000fea0003800000 */
.L_x_320:
[----:B0-----:R-:W-:Y:S01]  /*ade0*/  @!P6 IMAD R3, R38, R17, R2 ;  /* 0x000000112603e224 */ /* 0x001fe200078e0202 */
[----:B------:R-:W-:Y:S04]  /*adf0*/  BSSY B1, `(.L_x_322) ;  /* 0x0000006000017945 */ /* 0x000fe80003800000 */
[----:B------:R0:W-:Y:S01]  /*ae00*/  @!P6 STG.E.U8 desc[UR36][R8.64+0x18], R3 ;  /* 0x000018030800e986 */ /* 0x0001e2000c101124 */
[----:B------:R-:W-:Y:S05]  /*ae10*/  @P1 BRA `(.L_x_323) ;  /* 0x00000000000c1947 */ /* 0x000fea0003800000 */
[----:B------:R-:W0:Y:S02]  /*ae20*/  LDG.E.U8 R16, desc[UR36][R156.64+0x19] ;  /* 0x000019249c107981 */ /* 0x000e24000c1e1100 */
[----:B0-----:R-:W-:-:S05]  /*ae30*/  PRMT R3, R16, 0x8880, RZ ;  /* 0x0000888010037816 */ /* 0x001fca00000000ff */
[----:B------:R-:W-:-:S07]  /*ae40*/  IMAD R2, R3, R18, RZ ;  /* 0x0000001203027224 */ /* 0x000fce00078e02ff */
.L_x_323:
[----:B------:R-:W-:Y:S05]  /*ae50*/  BSYNC B1 ;  /* 0x0000000000017941 */ /* 0x000fea0003800000 */
.L_x_322:
        /* <DEDUP_REMOVED lines=12> */
.L_x_325:
[----:B------:R-:W-:Y:S05]  /*af20*/  BSYNC B1 ;  /* 0x0000000000017941 */ /* 0x000fea0003800000 */
.L_x_324:
[----:B0-----:R-:W-:Y:S01]  /*af30*/  @!P4 IMAD R3, R40, R17, R2 ;  /* 0x000000112803c224 */ /* 0x001fe200078e0202 */
[----:B------:R-:W-:Y:S04]  /*af40*/  BSSY B1, `(.L_x_326) ;  /* 0x0000006000017945 */ /* 0x000fe80003800000 */
[----:B------:R0:W-:Y:S01]  /*af50*/  @!P4 STG.E.U8 desc[UR36][R6.64+0x20], R3 ;  /* 0x000020030600c986 */ /* 0x0001e2000c101124 */
[----:B------:R-:W-:Y:S05]  /*af60*/  @P3 BRA `(.L_x_327) ;  /* 0x00000000000c3947 */ /* 0x000fea0003800000 */
[----:B------:R-:W0:Y:S02]  /*af70*/  LDG.E.U8 R16, desc[UR36][R14.64+0x21] ;  /* 0x000021240e107981 */ /* 0x000e24000c1e1100 */
[----:B0-----:R-:W-:-:S05]  /*af80*/  PRMT R3, R16, 0x8880, RZ ;  /* 0x0000888010037816 */ /* 0x001fca00000000ff */
[----:B------:R-:W-:-:S07]  /*af90*/  IMAD R2, R3, R18, RZ ;  /* 0x0000001203027224 */ /* 0x000fce00078e02ff */
.L_x_327:
[----:B------:R-:W-:Y:S05]  /*afa0*/  BSYNC B1 ;  /* 0x0000000000017941 */ /* 0x000fea0003800000 */
.L_x_326:
[----:B------:R-:W-:Y:S01]  /*afb0*/  @!P3 IMAD R41, R41, R17, R2 ;  /* 0x000000112929b224 */ /* 0x000fe200078e0202 */
[----:B------:R-:W-:Y:S04]  /*afc0*/  BSSY B1, `(.L_x_328) ;  /* 0x0000006000017945 */ /* 0x000fe80003800000 */
[----:B------:R0:W-:Y:S01]  /*afd0*/  @!P3 STG.E.U8 desc[UR36][R6.64+0x21], R41 ;  /* 0x000021290600b986 */ /* 0x0001e2000c101124 */
[----:B------:R-:W-:Y:S05]  /*afe0*/  @P5 BRA `(.L_x_329) ;  /* 0x00000000000c5947 */ /* 0x000fea0003800000 */
[----:B------:R-:W0:Y:S02]  /*aff0*/  LDG.E.U8 R16, desc[UR36][R156.64+0x20] ;  /* 0x000020249c107981 */ /* 0x000e24000c1e1100 */
[----:B0-----:R-:W-:-:S05]  /*b000*/  PRMT R3, R16, 0x8880, RZ ;  /* 0x0000888010037816 */ /* 0x001fca00000000ff */
[----:B------:R-:W-:-:S07]  /*b010*/  IMAD R2, R3, R18, RZ ;  /* 0x0000001203027224 */ /* 0x000fce00078e02ff */
.L_x_329:
[----:B------:R-:W-:Y:S05]  /*b020*/  BSYNC B1 ;  /* 0x0000000000017941 */ /* 0x000fea0003800000 */
.L_x_328:
[----:B0-----:R-:W-:Y:S01]  /*b030*/  @!P5 IMAD R3, R42, R17, R2 ;  /* 0x000000112a03d224 */ /* 0x001fe200078e0202 */
[----:B------:R-:W-:Y:S04]  /*b040*/  BSSY B1, `(.L_x_330) ;  /* 0x0000006000017945 */ /* 0x000fe80003800000 */
[----:B------:R0:W-:Y:S01]  /*b050*/  @!P5 STG.E.U8 desc[UR36][R8.64+0x20], R3 ;  /* 0x000020030800d986 */ /* 0x0001e2000c101124 */
[----:B------:R-:W-:Y:S05]  /*b060*/  @P6 BRA `(.L_x_331) ;  /* 0x00000000000c6947 */ /* 0x000fea0003800000 */
[----:B------:R-:W0:Y:S02]  /*b070*/  LDG.E.U8 R16, desc[UR36][R156.64+0x21] ;  /* 0x000021249c107981 */ /* 0x000e24000c1e1100 */
[----:B0-----:R-:W-:-:S05]  /*b080*/  PRMT R3, R16, 0x8880, RZ ;  /* 0x0000888010037816 */ /* 0x001fca00000000ff */
[----:B------:R-:W-:-:S07]  /*b090*/  IMAD R2, R3, R18, RZ ;  /* 0x0000001203027224 */ /* 0x000fce00078e02ff */
.L_x_331:
[----:B------:R-:W-:Y:S05]  /*b0a0*/  BSYNC B1 ;  /* 0x0000000000017941 */ /* 0x000fea0003800000 */
.L_x_330:
[----:B------:R-:W-:Y:S01]  /*b0b0*/  @!P6 IMAD R43, R43, R17, R2 ;  /* 0x000000112b2be224 */ /* 0x000fe200078e0202 */
[----:B------:R-:W-:Y:S04]  /*b0c0*/  BSSY B1, `(.L_x_332) ;  /* 0x0000006000017945 */ /* 0x000fe80003800000 */
[----:B------:R0:W-:Y:S01]  /*b0d0*/  @!P6 STG.E.U8 desc[UR36][R8.64+0x21], R43 ;  /* 0x0000212b0800e986 */ /* 0x0001e2000c101124 */
[----:B------:R-:W-:Y:S05]  /*b0e0*/  @P1 BRA `(.L_x_333) ;  /* 0x00000000000c1947 */ /* 0x000fea0003800000 */
[----:B------:R-:W0:Y:S02]  /*b0f0*/  LDG.E.U8 R16, desc[UR36][R14.64+0x28] ;  /* 0x000028240e107981 */ /* 0x000e24000c1e1100 */
[----:B0-----:R-:W-:-:S05]  /*b100*/  PRMT R3, R16, 0x8880, RZ ;  /* 0x0000888010037816 */ /* 0x001fca00000000ff */
[----:B------:R-:W-:-:S07]  /*b110*/  IMAD R2, R3, R18, RZ ;  /* 0x0000001203027224 */ /* 0x000fce00078e02ff */
.L_x_333:
[----:B------:R-:W-:Y:S05]  /*b120*/  BSYNC B1 ;  /* 0x0000000000017941 */ /* 0x000fea0003800000 */
.L_x_332:
        /* <DEDUP_REMOVED lines=12> */
.L_x_335:
[----:B------:R-:W-:Y:S05]  /*b1f0*/  BSYNC B1 ;  /* 0x0000000000017941 */ /* 0x000fea0003800000 */
.L_x_334:
[----:B------:R-:W-:Y:S01]  /*b200*/  @!P4 IMAD R45, R45, R17, R2 ;  /* 0x000000112d2dc224 */ /* 0x000fe200078e0202 */
[----:B------:R-:W-:Y:S04]  /*b210*/  BSSY B1, `(.L_x_336) ;  /* 0x0000006000017945 */ /* 0x000fe80003800000 */
[----:B------:R0:W-:Y:S01]  /*b220*/  @!P4 STG.E.U8 desc[UR36][R6.64+0x29], R45 ;  /* 0x0000292d0600c986 */ /* 0x0001e2000c101124 */
[----:B------:R-:W-:Y:S05]  /*b230*/  @P3 BRA `(.L_x_337) ;  /* 0x00000000000c3947 */ /* 0x000fea0003800000 */
[----:B------:R-:W0:Y:S02]  /*b240*/  LDG.E.U8 R16, desc[UR36][R156.64+0x28] ;  /* 0x000028249c107981 */ /* 0x000e24000c1e1100 */
[----:B0-----:R-:W-:-:S05]  /*b250*/  PRMT R3, R16, 0x8880, RZ ;  /* 0x0000888010037816 */ /* 0x001fca00000000ff */
[----:B------:R-:W-:-:S07]  /*b260*/  IMAD R2, R3, R18, RZ ;  /* 0x0000001203027224 */ /* 0x000fce00078e02ff */
.L_x_337:
[----:B------:R-:W-:Y:S05]  /*b270*/  BSYNC B1 ;  /* 0x0000000000017941 */ /* 0x000fea0003800000 */
.L_x_336:
[----:B0-----:R-:W-:Y:S01]  /*b280*/  @!P3 IMAD R3, R46, R17, R2 ;  /* 0x000000112e03b224 */ /* 0x001fe200078e0202 */
[----:B------:R-:W-:Y:S04]  /*b290*/  BSSY B1, `(.L_x_338) ;  /* 0x0000006000017945 */ /* 0x000fe80003800000 */
[----:B------:R0:W-:Y:S01]  /*b2a0*/  @!P3 STG.E.U8 desc[UR36][R8.64+0x28], R3 ;  /* 0x000028030800b986 */ /* 0x0001e2000c101124 */
[----:B------:R-:W-:Y:S05]  /*b2b0*/  @P5 BRA `(.L_x_339) ;  /* 0x00000000000c5947 */ /* 0x000fea0003800000 */
[----:B------:R-:W0:Y:S02]  /*b2c0*/  LDG.E.U8 R16, desc[UR36][R156.64+0x29] ;  /* 0x000029249c107981 */ /* 0x000e24000c1e1100 */
[----:B0-----:R-:W-:-:S05]  /*b2d0*/  PRMT R3, R16, 0x8880, RZ ;  /* 0x0000888010037816 */ /* 0x001fca00000000ff */
[----:B------:R-:W-:-:S07]  /*b2e0*/  IMAD R2, R3, R18, RZ ;  /* 0x0000001203027224 */ /* 0x000fce00078e02ff */
.L_x_339:
[----:B------:R-:W-:Y:S05]  /*b2f0*/  BSYNC B1 ;  /* 0x0000000000017941 */ /* 0x000fea0003800000 */
.L_x_338:
[----:B------:R-:W-:Y:S01]  /*b300*/  @!P5 IMAD R47, R47, R17, R2 ;  /* 0x000000112f2fd224 */ /* 0x000fe200078e0202 */
[----:B------:R-:W-:Y:S04]  /*b310*/  BSSY B1, `(.L_x_340) ;  /* 0x0000006000017945 */ /* 0x000fe80003800000 */
[----:B------:R0:W-:Y:S01]  /*b320*/  @!P5 STG.E.U8 desc[UR36][R8.64+0x29], R47 ;  /* 0x0000292f0800d986 */ /* 0x0001e2000c101124 */
[----:B------:R-:W-:Y:S05]  /*b330*/  @P6 BRA `(.L_x_341) ;  /* 0x00000000000c6947 */ /* 0x000fea0003800000 */
[----:B------:R-:W0:Y:S02]  /*b340*/  LDG.E.U8 R16, desc[UR36][R14.64+0x30] ;  /* 0x000030240e107981 */ /* 0x000e24000c1e1100 */
[----:B0-----:R-:W-:-:S05]  /*b350*/  PRMT R3, R16, 0x8880, RZ ;  /* 0x0000888010037816 */ /* 0x001fca00000000ff */
[----:B------:R-:W-:-:S07]  /*b360*/  IMAD R2, R3, R18, RZ ;  /* 0x0000001203027224 */ /* 0x000fce00078e02ff */
.L_x_341:
[----:B------:R-:W-:Y:S05]  /*b370*/  BSYNC B1 ;  /* 0x0000000000017941 */ /* 0x000fea0003800000 */
.L_x_340:
[----:B0-----:R-:W-:Y:S01]  /*b380*/  @!P6 IMAD R3, R48, R17, R2 ;  /* 0x000000113003e224 */ /* 0x001fe200078e0202 */
[----:B------:R-:W-:Y:S04]  /*b390*/  BSSY B1, `(.L_x_342) ;  /* 0x0000006000017945 */ /* 0x000fe80003800000 */
[----:B------:R0:W-:Y:S01]  /*b3a0*/  @!P6 STG.E.U8 desc[UR36][R6.64+0x30], R3 ;  /* 0x000030030600e986 */ /* 0x0001e2000c101124 */
[----:B------:R-:W-:Y:S05]  /*b3b0*/  @P1 BRA `(.L_x_343) ;  /* 0x00000000000c1947 */ /* 0x000fea0003800000 */
[----:B------:R-:W0:Y:S02]  /*b3c0*/  LDG.E.U8 R16, desc[UR36][R14.64+0x31] ;  /* 0x000031240e107981 */ /* 0x000e24000c1e1100 */
[----:B0-----:R-:W-:-:S05]  /*b3d0*/  PRMT R3, R16, 0x8880, RZ ;  /* 0x0000888010037816 */ /* 0x001fca00000000ff */
[----:B------:R-:W-:-:S07]  /*b3e0*/  IMAD R2, R3, R18, RZ ;  /* 0x0000001203027224 */ /* 0x000fce00078e02ff */
.L_x_343:
[----:B------:R-:W-:Y:S05]  /*b3f0*/  BSYNC B1 ;  /* 0x0000000000017941 */ /* 0x000fea0003800000 */
.L_x_342:
        /* <DEDUP_REMOVED lines=12> */
.L_x_345:
[----:B------:R-:W-:Y:S05]  /*b4c0*/  BSYNC B1 ;  /* 0x0000000000017941 */ /* 0x000fea0003800000 */
.L_x_344:
[----:B0-----:R-:W-:Y:S01]  /*b4d0*/  @!P4 IMAD R3, R50, R17, R2 ;  /* 0x000000113203c224 */ /* 0x001fe200078e0202 */
[----:B------:R-:W-:Y:S04]  /*b4e0*/  BSSY B1, `(.L_x_346) ;  /* 0x0000006000017945 */ /* 0x000fe80003800000 */
[----:B------:R0:W-:Y:S01]  /*b4f0*/  @!P4 STG.E.U8 desc[UR36][R8.64+0x30], R3 ;  /* 0x000030030800c986 */ /* 0x0001e2000c101124 */
[----:B------:R-:W-:Y:S05]  /*b500*/  @P3 BRA `(.L_x_347) ;  /* 0x00000000000c3947 */ /* 0x000fea0003800000 */
[----:B------:R-:W0:Y:S02]  /*b510*/  LDG.E.U8 R16, desc[UR36][R156.64+0x31] ;  /* 0x000031249c107981 */ /* 0x000e24000c1e1100 */
[----:B0-----:R-:W-:-:S05]  /*b520*/  PRMT R3, R16, 0x8880, RZ ;  /* 0x0000888010037816 */ /* 0x001fca00000000ff */
[----:B------:R-:W-:-:S07]  /*b530*/  IMAD R2, R3, R18, RZ ;  /* 0x0000001203027224 */ /* 0x000fce00078e02ff */
.L_x_347:
[----:B------:R-:W-:Y:S05]  /*b540*/  BSYNC B1 ;  /* 0x0000000000017941 */ /* 0x000fea0003800000 */
.L_x_346:
[----:B------:R-:W-:Y:S01]  /*b550*/  @!P3 IMAD R51, R51, R17, R2 ;  /* 0x000000113333b224 */ /* 0x000fe200078e0202 */
[----:B------:R-:W-:Y:S04]  /*b560*/  BSSY B1, `(.L_x_348) ;  /* 0x0000006000017945 */ /* 0x000fe80003800000 */
[----:B------:R0:W-:Y:S01]  /*b570*/  @!P3 STG.E.U8 desc[UR36][R8.64+0x31], R51 ;  /* 0x000031330800b986 */ /* 0x0001e2000c101124 */
[----:B------:R-:W-:Y:S05]  /*b580*/  @P5 BRA `(.L_x_349) ;  /* 0x00000000000c5947 */ /* 0x000fea0003800000 */
[----:B------:R-:W0:Y:S02]  /*b590*/  LDG.E.U8 R16, desc[UR36][R14.64+0x38] ;  /* 0x000038240e107981 */ /* 0x000e24000c1e1100 */
[----:B0-----:R-:W-:-:S05]  /*b5a0*/  PRMT R3, R16, 0x8880, RZ ;  /* 0x0000888010037816 */ /* 0x001fca00000000ff */
[----:B------:R-:W-:-:S07]  /*b5b0*/  IMAD R2, R3, R18, RZ ;  /* 0x0000001203027224 */ /* 0x000fce00078e02ff */
.L_x_349:
[----:B------:R-:W-:Y:S05]  /*b5c0*/  BSYNC B1 ;  /* 0x0000000000017941 */ /* 0x000fea0003800000 */
.L_x_348:
[----:B0-----:R-:W-:Y:S01]  /*b5d0*/  @!P5 IMAD R3, R52, R17, R2 ;  /* 0x000000113403d224 */ /* 0x001fe200078e0202 */
[----:B------:R-:W-:Y:S04]  /*b5e0*/  BSSY B1, `(.L_x_350) ;  /* 0x0000006000017945 */ /* 0x000fe80003800000 */
[----:B------:R0:W-:Y:S01]  /*b5f0*/  @!P5 STG.E.U8 desc[UR36][R6.64+0x38], R3 ;  /* 0x000038030600d986 */ /* 0x0001e2000c101124 */
[----:B------:R-:W-:Y:S05]  /*b600*/  @P6 BRA `(.L_x_351) ;  /* 0x00000000000c6947 */ /* 0x000fea0003800000 */
[----:B------:R-:W0:Y:S02]  /*b610*/  LDG.E.U8 R16, desc[UR36][R14.64+0x39] ;  /* 0x000039240e107981 */ /* 0x000e24000c1e1100 */
[----:B0-----:R-:W-:-:S05]  /*b620*/  PRMT R3, R16, 0x8880, RZ ;  /* 0x0000888010037816 */ /* 0x001fca00000000ff */
[----:B------:R-:W-:-:S07]  /*b630*/  IMAD R2, R3, R18, RZ ;  /* 0x0000001203027224 */ /* 0x000fce00078e02ff */
.L_x_351:
[----:B------:R-:W-:Y:S05]  /*b640*/  BSYNC B1 ;  /* 0x0000000000017941 */ /* 0x000fea0003800000 */
.L_x_350:
[----:B------:R-:W-:Y:S01]  /*b650*/  @!P6 IMAD R53, R53, R17, R2 ;  /* 0x000000113535e224 */ /* 0x000fe200078e0202 */
[----:B------:R-:W-:Y:S04]  /*b660*/  BSSY B1, `(.L_x_352) ;  /* 0x0000006000017945 */ /* 0x000fe80003800000 */
[----:B------:R0:W-:Y:S01]  /*b670*/  @!P6 STG.E.U8 desc[UR36][R6.64+0x39], R53 ;  /* 0x000039350600e986 */ /* 0x0001e2000c101124 */
[----:B------:R-:W-:Y:S05]  /*b680*/  @P1 BRA `(.L_x_353) ;  /* 0x00000000000c1947 */ /* 0x000fea0003800000 */
[----:B------:R-:W0:Y:S02]  /*b690*/  LDG.E.U8 R16, desc[UR36][R156.64+0x38] ;  /* 0x000038249c107981 */ /* 0x000e24000c1e1100 */
[----:B0-----:R-:W-:-:S05]  /*b6a0*/  PRMT R3, R16, 0x8880, RZ ;  /* 0x0000888010037816 */ /* 0x001fca00000000ff */
[----:B------:R-:W-:-:S07]  /*b6b0*/  IMAD R2, R3, R18, RZ ;  /* 0x0000001203027224 */ /* 0x000fce00078e02ff */
.L_x_353:
[----:B------:R-:W-:Y:S05]  /*b6c0*/  BSYNC B1 ;  /* 0x0000000000017941 */ /* 0x000fea0003800000 */
.L_x_352:
        /* <DEDUP_REMOVED lines=12> */
.L_x_355:
[----:B------:R-:W-:Y:S05]  /*b790*/  BSYNC B1 ;  /* 0x0000000000017941 */ /* 0x000fea0003800000 */
.L_x_354:
[----:B------:R-:W-:Y:S01]  /*b7a0*/  @!P4 IMAD R55, R55, R17, R2 ;  /* 0x000000113737c224 */ /* 0x000fe200078e0202 */
[----:B------:R-:W-:Y:S04]  /*b7b0*/  BSSY B1, `(.L_x_356) ;  /* 0x0000006000017945 */ /* 0x000fe80003800000 */
[----:B------:R0:W-:Y:S01]  /*b7c0*/  @!P4 STG.E.U8 desc[UR36][R8.64+0x39], R55 ;  /* 0x000039370800c986 */ /* 0x0001e2000c101124 */
[----:B------:R-:W-:Y:S05]  /*b7d0*/  @P3 BRA `(.L_x_357) ;  /* 0x00000000000c3947 */ /* 0x000fea0003800000 */
[----:B------:R-:W0:Y:S02]  /*b7e0*/  LDG.E.U8 R16, desc[UR36][R14.64+0x40] ;  /* 0x000040240e107981 */ /* 0x000e24000c1e1100 */
[----:B0-----:R-:W-:-:S05]  /*b7f0*/  PRMT R3, R16, 0x8880, RZ ;  /* 0x0000888010037816 */ /* 0x001fca00000000ff */
[----:B------:R-:W-:-:S07]  /*b800*/  IMAD R2, R3, R18, RZ ;  /* 0x0000001203027224 */ /* 0x000fce00078e02ff */
.L_x_357:
[----:B------:R-:W-:Y:S05]  /*b810*/  BSYNC B1 ;  /* 0x0000000000017941 */ /* 0x000fea0003800000 */
.L_x_356:
[----:B0-----:R-:W-:Y:S01]  /*b820*/  @!P3 IMAD R3, R56, R17, R2 ;  /* 0x000000113803b224 */ /* 0x001fe200078e0202 */
[----:B------:R-:W-:Y:S04]  /*b830*/  BSSY B1, `(.L_x_358) ;  /* 0x0000006000017945 */ /* 0x000fe80003800000 */
[----:B------:R0:W-:Y:S01]  /*b840*/  @!P3 STG.E.U8 desc[UR36][R6.64+0x40], R3 ;  /* 0x000040030600b986 */ /* 0x0001e2000c101124 */
[----:B------:R-:W-:Y:S05]  /*b850*/  @P5 BRA `(.L_x_359) ;  /* 0x00000000000c5947 */ /* 0x000fea0003800000 */
[----:B------:R-:W0:Y:S02]  /*b860*/  LDG.E.U8 R16, desc[UR36][R14.64+0x41] ;  /* 0x000041240e107981 */ /* 0x000e24000c1e1100 */
[----:B0-----:R-:W-:-:S05]  /*b870*/  PRMT R3, R16, 0x8880, RZ ;  /* 0x0000888010037816 */ /* 0x001fca00000000ff */
[----:B------:R-:W-:-:S07]  /*b880*/  IMAD R2, R3, R18, RZ ;  /* 0x0000001203027224 */ /* 0x000fce00078e02ff */
.L_x_359:
[----:B------:R-:W-:Y:S05]  /*b890*/  BSYNC B1 ;  /* 0x0000000000017941 */ /* 0x000fea0003800000 */
.L_x_358:
[----:B------:R-:W-:Y:S01]  /*b8a0*/  @!P5 IMAD R57, R57, R17, R2 ;  /* 0x000000113939d224 */ /* 0x000fe200078e0202 */
[----:B------:R-:W-:Y:S04]  /*b8b0*/  BSSY B1, `(.L_x_360) ;  /* 0x0000006000017945 */ /* 0x000fe80003800000 */
[----:B------:R0:W-:Y:S01]  /*b8c0*/  @!P5 STG.E.U8 desc[UR36][R6.64+0x41], R57 ;  /* 0x000041390600d986 */ /* 0x0001e2000c101124 */
[----:B------:R-:W-:Y:S05]  /*b8d0*/  @P6 BRA `(.L_x_361) ;  /* 0x00000000000c6947 */ /* 0x000fea0003800000 */
[----:B------:R-:W0:Y:S02]  /*b8e0*/  LDG.E.U8 R16, desc[UR36][R156.64+0x40] ;  /* 0x000040249c107981 */ /* 0x000e24000c1e1100 */
[----:B0-----:R-:W-:-:S05]  /*b8f0*/  PRMT R3, R16, 0x8880, RZ ;  /* 0x0000888010037816 */ /* 0x001fca00000000ff */
[----:B------:R-:W-:-:S07]  /*b900*/  IMAD R2, R3, R18, RZ ;  /* 0x0000001203027224 */ /* 0x000fce00078e02ff */
.L_x_361:
[----:B------:R-:W-:Y:S05]  /*b910*/  BSYNC B1 ;  /* 0x0000000000017941 */ /* 0x000fea0003800000 */
.L_x_360:
[----:B0-----:R-:W-:Y:S01]  /*b920*/  @!P6 IMAD R3, R58, R17, R2 ;  /* 0x000000113a03e224 */ /* 0x001fe200078e0202 */
[----:B------:R-:W-:Y:S04]  /*b930*/  BSSY B1, `(.L_x_362) ;  /* 0x0000006000017945 */ /* 0x000fe80003800000 */
[----:B------:R0:W-:Y:S01]  /*b940*/  @!P6 STG.E.U8 desc[UR36][R8.64+0x40], R3 ;  /* 0x000040030800e986 */ /* 0x0001e2000c101124 */
[----:B------:R-:W-:Y:S05]  /*b950*/  @P1 BRA `(.L_x_363) ;  /* 0x00000000000c1947 */ /* 0x000fea0003800000 */
[----:B------:R-:W0:Y:S02]  /*b960*/  LDG.E.U8 R16, desc[UR36][R156.64+0x41] ;  /* 0x000041249c107981 */ /* 0x000e24000c1e1100 */
[----:B0-----:R-:W-:-:S05]  /*b970*/  PRMT R3, R16, 0x8880, RZ ;  /* 0x0000888010037816 */ /* 0x001fca00000000ff */
[----:B------:R-:W-:-:S07]  /*b980*/  IMAD R2, R3, R18, RZ ;  /* 0x0000001203027224 */ /* 0x000fce00078e02ff */
.L_x_363:
[----:B------:R-:W-:Y:S05]  /*b990*/  BSYNC B1 ;  /* 0x0000000000017941 */ /* 0x000fea0003800000 */
.L_x_362:
        /* <DEDUP_REMOVED lines=12> */
.L_x_365:
[----:B------:R-:W-:Y:S05]  /*ba60*/  BSYNC B1 ;  /* 0x0000000000017941 */ /* 0x000fea0003800000 */
.L_x_364:
[----:B0-----:R-:W-:Y:S01]  /*ba70*/  @!P4 IMAD R3, R60, R17, R2 ;  /* 0x000000113c03c224 */ /* 0x001fe200078e0202 */
[----:B------:R-:W-:Y:S04]  /*ba80*/  BSSY B1, `(.L_x_366) ;  /* 0x0000006000017945 */ /* 0x000fe80003800000 */
[----:B------:R0:W-:Y:S01]  /*ba90*/  @!P4 STG.E.U8 desc[UR36][R6.64+0x48], R3 ;  /* 0x000048030600c986 */ /* 0x0001e2000c101124 */
[----:B------:R-:W-:Y:S05]  /*baa0*/  @P3 BRA `(.L_x_367) ;  /* 0x00000000000c3947 */ /* 0x000fea0003800000 */
[----:B------:R-:W0:Y:S02]  /*bab0*/  LDG.E.U8 R16, desc[UR36][R14.64+0x49] ;  /* 0x000049240e107981 */ /* 0x000e24000c1e1100 */
[----:B0-----:R-:W-:-:S05]  /*bac0*/  PRMT R3, R16, 0x8880, RZ ;  /* 0x0000888010037816 */ /* 0x001fca00000000ff */
[----:B------:R-:W-:-:S07]  /*bad0*/  IMAD R2, R3, R18, RZ ;  /* 0x0000001203027224 */ /* 0x000fce00078e02ff */
.L_x_367:
[----:B------:R-:W-:Y:S05]  /*bae0*/  BSYNC B1 ;  /* 0x0000000000017941 */ /* 0x000fea0003800000 */
.L_x_366:
[----:B------:R-:W-:Y:S01]  /*baf0*/  @!P3 IMAD R61, R61, R17, R2 ;  /* 0x000000113d3db224 */ /* 0x000fe200078e0202 */
[----:B------:R-:W-:Y:S04]  /*bb00*/  BSSY B1, `(.L_x_368) ;  /* 0x0000006000017945 */ /* 0x000fe80003800000 */
[----:B------:R0:W-:Y:S01]  /*bb10*/  @!P3 STG.E.U8 desc[UR36][R6.64+0x49], R61 ;  /* 0x0000493d0600b986 */ /* 0x0001e2000c101124 */
[----:B------:R-:W-:Y:S05]  /*bb20*/  @P5 BRA `(.L_x_369) ;  /* 0x00000000000c5947 */ /* 0x000fea0003800000 */
[----:B------:R-:W0:Y:S02]  /*bb30*/  LDG.E.U8 R16, desc[UR36][R156.64+0x48] ;  /* 0x000048249c107981 */ /* 0x000e24000c1e1100 */
[----:B0-----:R-:W-:-:S05]  /*bb40*/  PRMT R3, R16, 0x8880, RZ ;  /* 0x0000888010037816 */ /* 0x001fca00000000ff */
[----:B------:R-:W-:-:S07]  /*bb50*/  IMAD R2, R3, R18, RZ ;  /* 0x0000001203027224 */ /* 0x000fce00078e02ff */
.L_x_369:
[----:B------:R-:W-:Y:S05]  /*bb60*/  BSYNC B1 ;  /* 0x0000000000017941 */ /* 0x000fea0003800000 */
.L_x_368:
[----:B0-----:R-:W-:Y:S01]  /*bb70*/  @!P5 IMAD R3, R62, R17, R2 ;  /* 0x000000113e03d224 */ /* 0x001fe200078e0202 */
[----:B------:R-:W-:Y:S04]  /*bb80*/  BSSY B1, `(.L_x_370) ;  /* 0x0000006000017945 */ /* 0x000fe80003800000 */
[----:B------:R0:W-:Y:S01]  /*bb90*/  @!P5 STG.E.U8 desc[UR36][R8.64+0x48], R3 ;  /* 0x000048030800d986 */ /* 0x0001e2000c101124 */
[----:B------:R-:W-:Y:S05]  /*bba0*/  @P6 BRA `(.L_x_371) ;  /* 0x00000000000c6947 */ /* 0x000fea0003800000 */
[----:B------:R-:W0:Y:S02]  /*bbb0*/  LDG.E.U8 R16, desc[UR36][R156.64+0x49] ;  /* 0x000049249c107981 */ /* 0x000e24000c1e1100 */
[----:B0-----:R-:W-:-:S05]  /*bbc0*/  PRMT R3, R16, 0x8880, RZ ;  /* 0x0000888010037816 */ /* 0x001fca00000000ff */
[----:B------:R-:W-:-:S07]  /*bbd0*/  IMAD R2, R3, R18, RZ ;  /* 0x0000001203027224 */ /* 0x000fce00078e02ff */
.L_x_371:
[----:B------:R-:W-:Y:S05]  /*bbe0*/  BSYNC B1 ;  /* 0x0000000000017941 */ /* 0x000fea0003800000 */
.L_x_370:
[----:B------:R-:W-:Y:S01]  /*bbf0*/  @!P6 IMAD R63, R63, R17, R2 ;  /* 0x000000113f3fe224 */ /* 0x000fe200078e0202 */
[----:B------:R-:W-:Y:S04]  /*bc00*/  BSSY B1, `(.L_x_372) ;  /* 0x0000006000017945 */ /* 0x000fe80003800000 */
[----:B------:R0:W-:Y:S01]  /*bc10*/  @!P6 STG.E.U8 desc[UR36][R8.64+0x49], R63 ;  /* 0x0000493f0800e986 */ /* 0x0001e2000c101124 */
[----:B------:R-:W-:Y:S05]  /*bc20*/  @P1 BRA `(.L_x_373) ;  /* 0x00000000000c1947 */ /* 0x000fea0003800000 */
[----:B------:R-:W0:Y:S02]  /*bc30*/  LDG.E.U8 R16, desc[UR36][R14.64+0x50] ;  /* 0x000050240e107981 */ /* 0x000e24000c1e1100 */
[----:B0-----:R-:W-:-:S05]  /*bc40*/  PRMT R3, R16, 0x8880, RZ ;  /* 0x0000888010037816 */ /* 0x001fca00000000ff */
[----:B------:R-:W-:-:S07]  /*bc50*/  IMAD R2, R3, R18, RZ ;  /* 0x0000001203027224 */ /* 0x000fce00078e02ff */
.L_x_373:
[----:B------:R-:W-:Y:S05]  /*bc60*/  BSYNC B1 ;  /* 0x0000000000017941 */ /* 0x000fea0003800000 */
.L_x_372:
        /* <DEDUP_REMOVED lines=12> */
.L_x_375:
[----:B------:R-:W-:Y:S05]  /*bd30*/  BSYNC B1 ;  /* 0x0000000000017941 */ /* 0x000fea0003800000 */
.L_x_374:
[----:B------:R-:W-:Y:S01]  /*bd40*/  @!P4 IMAD R65, R65, R17, R2 ;  /* 0x000000114141c224 */ /* 0x000fe200078e0202 */
[----:B------:R-:W-:Y:S04]  /*bd50*/  BSSY B1, `(.L_x_376) ;  /* 0x0000006000017945 */ /* 0x000fe80003800000 */
[----:B------:R0:W-:Y:S01]  /*bd60*/  @!P4 STG.E.U8 desc[UR36][R6.64+0x51], R65 ;  /* 0x000051410600c986 */ /* 0x0001e2000c101124 */
[----:B------:R-:W-:Y:S05]  /*bd70*/  @P3 BRA `(.L_x_377) ;  /* 0x00000000000c3947 */ /* 0x000fea0003800000 */
[----:B------:R-:W0:Y:S02]  /*bd80*/  LDG.E.U8 R16, desc[UR36][R156.64+0x50] ;  /* 0x000050249c107981 */ /* 0x000e24000c1e1100 */
[----:B0-----:R-:W-:-:S05]  /*bd90*/  PRMT R3, R16, 0x8880, RZ ;  /* 0x0000888010037816 */ /* 0x001fca00000000ff */
[----:B------:R-:W-:-:S07]  /*bda0*/  IMAD R2, R3, R18, RZ ;  /* 0x0000001203027224 */ /* 0x000fce00078e02ff */
.L_x_377:
[----:B------:R-:W-:Y:S05]  /*bdb0*/  BSYNC B1 ;  /* 0x0000000000017941 */ /* 0x000fea0003800000 */
.L_x_376:
[----:B0-----:R-:W-:Y:S01]  /*bdc0*/  @!P3 IMAD R3, R66, R17, R2 ;  /* 0x000000114203b224 */ /* 0x001fe200078e0202 */
[----:B------:R-:W-:Y:S04]  /*bdd0*/  BSSY B1, `(.L_x_378) ;  /* 0x0000006000017945 */ /* 0x000fe80003800000 */
[----:B------:R0:W-:Y:S01]  /*bde0*/  @!P3 STG.E.U8 desc[UR36][R8.64+0x50], R3 ;  /* 0x000050030800b986 */ /* 0x0001e2000c101124 */
[----:B------:R-:W-:Y:S05]  /*bdf0*/  @P5 BRA `(.L_x_379) ;  /* 0x00000000000c5947 */ /* 0x000fea0003800000 */
[----:B------:R-:W0:Y:S02]  /*be00*/  LDG.E.U8 R16, desc[UR36][R156.64+0x51] ;  /* 0x000051249c107981 */ /* 0x000e24000c1e1100 */
[----:B0-----:R-:W-:-:S05]  /*be10*/  PRMT R3, R16, 0x8880, RZ ;  /* 0x0000888010037816 */ /* 0x001fca00000000ff */
[----:B------:R-:W-:-:S07]  /*be20*/  IMAD R2, R3, R18, RZ ;  /* 0x0000001203027224 */ /* 0x000fce00078e02ff */
.L_x_379:
[----:B------:R-:W-:Y:S05]  /*be30*/  BSYNC B1 ;  /* 0x0000000000017941 */ /* 0x000fea0003800000 */
.L_x_378:
[----:B------:R-:W-:Y:S01]  /*be40*/  @!P5 IMAD R67, R67, R17, R2 ;  /* 0x000000114343d224 */ /* 0x000fe200078e0202 */
[----:B------:R-:W-:Y:S04]  /*be50*/  BSSY B1, `(.L_x_380) ;  /* 0x0000006000017945 */ /* 0x000fe80003800000 */
[----:B------:R0:W-:Y:S01]  /*be60*/  @!P5 STG.E.U8 desc[UR36][R8.64+0x51], R67 ;  /* 0x000051430800d986 */ /* 0x0001e2000c101124 */
[----:B------:R-:W-:Y:S05]  /*be70*/  @P6 BRA `(.L_x_381) ;  /* 0x00000000000c6947 */ /* 0x000fea0003800000 */
[----:B------:R-:W0:Y:S02]  /*be80*/  LDG.E.U8 R16, desc[UR36][R14.64+0x58] ;  /* 0x000058240e107981 */ /* 0x000e24000c1e1100 */
[----:B0-----:R-:W-:-:S05]  /*be90*/  PRMT R3, R16, 0x8880, RZ ;  /* 0x0000888010037816 */ /* 0x001fca00000000ff */
[----:B------:R-:W-:-:S07]  /*bea0*/  IMAD R2, R3, R18, RZ ;  /* 0x0000001203027224 */ /* 0x000fce00078e02ff */
.L_x_381:
[----:B------:R-:W-:Y:S05]  /*beb0*/  BSYNC B1 ;  /* 0x0000000000017941 */ /* 0x000fea0003800000 */
.L_x_380:
[----:B0-----:R-:W-:Y:S01]  /*bec0*/  @!P6 IMAD R3, R68, R17, R2 ;  /* 0x000000114403e224 */ /* 0x001fe200078e0202 */
[----:B------:R-:W-:Y:S04]  /*bed0*/  BSSY B1, `(.L_x_382) ;  /* 0x0000006000017945 */ /* 0x000fe80003800000 */
[----:B------:R0:W-:Y:S01]  /*bee0*/  @!P6 STG.E.U8 desc[UR36][R6.64+0x58], R3 ;  /* 0x000058030600e986 */ /* 0x0001e2000c101124 */
[----:B------:R-:W-:Y:S05]  /*bef0*/  @P1 BRA `(.L_x_383) ;  /* 0x00000000000c1947 */ /* 0x000fea0003800000 */
[----:B------:R-:W0:Y:S02]  /*bf00*/  LDG.E.U8 R16, desc[UR36][R14.64+0x59] ;  /* 0x000059240e107981 */ /* 0x000e24000c1e1100 */
[----:B0-----:R-:W-:-:S05]  /*bf10*/  PRMT R3, R16, 0x8880, RZ ;  /* 0x0000888010037816 */ /* 0x001fca00000000ff */
[----:B------:R-:W-:-:S07]  /*bf20*/  IMAD R2, R3, R18, RZ ;  /* 0x0000001203027224 */ /* 0x000fce00078e02ff */
.L_x_383:
[----:B------:R-:W-:Y:S05]  /*bf30*/  BSYNC B1 ;  /* 0x0000000000017941 */ /* 0x000fea0003800000 */
.L_x_382:
        /* <DEDUP_REMOVED lines=12> */
.L_x_385:
[----:B------:R-:W-:Y:S05]  /*c000*/  BSYNC B1 ;  /* 0x0000000000017941 */ /* 0x000fea0003800000 */
.L_x_384:
[----:B0-----:R-:W-:Y:S01]  /*c010*/  @!P4 IMAD R3, R70, R17, R2 ;  /* 0x000000114603c224 */ /* 0x001fe200078e0202 */
[----:B------:R-:W-:Y:S04]  /*c020*/  BSSY B1, `(.L_x_386) ;  /* 0x0000006000017945 */ /* 0x000fe80003800000 */
[----:B------:R0:W-:Y:S01]  /*c030*/  @!P4 STG.E.U8 desc[UR36][R8.64+0x58], R3 ;  /* 0x000058030800c986 */ /* 0x0001e2000c101124 */
[----:B------:R-:W-:Y:S05]  /*c040*/  @P3 BRA `(.L_x_387) ;  /* 0x00000000000c3947 */ /* 0x000fea0003800000 */
[----:B------:R-:W0:Y:S02]  /*c050*/  LDG.E.U8 R16, desc[UR36][R156.64+0x59] ;  /* 0x000059249c107981 */ /* 0x000e24000c1e1100 */
[----:B0-----:R-:W-:-:S05]  /*c060*/  PRMT R3, R16, 0x8880, RZ ;  /* 0x0000888010037816 */ /* 0x001fca00000000ff */
[----:B------:R-:W-:-:S07]  /*c070*/  IMAD R2, R3, R18, RZ ;  /* 0x0000001203027224 */ /* 0x000fce00078e02ff */
.L_x_387:
[----:B------:R-:W-:Y:S05]  /*c080*/  BSYNC B1 ;  /* 0x0000000000017941 */ /* 0x000fea0003800000 */
.L_x_386:
[----:B------:R-:W-:Y:S01]  /*c090*/  @!P3 IMAD R71, R71, R17, R2 ;  /* 0x000000114747b224 */ /* 0x000fe200078e0202 */
[----:B------:R-:W-:Y:S04]  /*c0a0*/  BSSY B1, `(.L_x_388) ;  /* 0x0000006000017945 */ /* 0x000fe80003800000 */
[----:B------:R0:W-:Y:S01]  /*c0b0*/  @!P3 STG.E.U8 desc[UR36][R8.64+0x59], R71 ;  /* 0x000059470800b986 */ /* 0x0001e2000c101124 */
[----:B------:R-:W-:Y:S05]  /*c0c0*/  @P5 BRA `(.L_x_389) ;  /* 0x00000000000c5947 */ /* 0x000fea0003800000 */
[----:B------:R-:W0:Y:S02]  /*c0d0*/  LDG.E.U8 R16, desc[UR36][R14.64+0x60] ;  /* 0x000060240e107981 */ /* 0x000e24000c1e1100 */
[----:B0-----:R-:W-:-:S05]  /*c0e0*/  PRMT R3, R16, 0x8880, RZ ;  /* 0x0000888010037816 */ /* 0x001fca00000000ff */
[----:B------:R-:W-:-:S07]  /*c0f0*/  IMAD R2, R3, R18, RZ ;  /* 0x0000001203027224 */ /* 0x000fce00078e02ff */
.L_x_389:
[----:B------:R-:W-:Y:S05]  /*c100*/  BSYNC B1 ;  /* 0x0000000000017941 */ /* 0x000fea0003800000 */
.L_x_388:
[----:B0-----:R-:W-:Y:S01]  /*c110*/  @!P5 IMAD R3, R72, R17, R2 ;  /* 0x000000114803d224 */ /* 0x001fe200078e0202 */
[----:B------:R-:W-:Y:S04]  /*c120*/  BSSY B1, `(.L_x_390) ;  /* 0x0000006000017945 */ /* 0x000fe80003800000 */
[----:B------:R0:W-:Y:S01]  /*c130*/  @!P5 STG.E.U8 desc[UR36][R6.64+0x60], R3 ;  /* 0x000060030600d986 */ /* 0x0001e2000c101124 */
[----:B------:R-:W-:Y:S05]  /*c140*/  @P6 BRA `(.L_x_391) ;  /* 0x00000000000c6947 */ /* 0x000fea0003800000 */
[----:B------:R-:W0:Y:S02]  /*c150*/  LDG.E.U8 R16, desc[UR36][R14.64+0x61] ;  /* 0x000061240e107981 */ /* 0x000e24000c1e1100 */
[----:B0-----:R-:W-:-:S05]  /*c160*/  PRMT R3, R16, 0x8880, RZ ;  /* 0x0000888010037816 */ /* 0x001fca00000000ff */
[----:B------:R-:W-:-:S07]  /*c170*/  IMAD R2, R3, R18, RZ ;  /* 0x0000001203027224 */ /* 0x000fce00078e02ff */
.L_x_391:
[----:B------:R-:W-:Y:S05]  /*c180*/  BSYNC B1 ;  /* 0x0000000000017941 */ /* 0x000fea0003800000 */
.L_x_390:
[----:B------:R-:W-:Y:S01]  /*c190*/  @!P6 IMAD R73, R73, R17, R2 ;  /* 0x000000114949e224 */ /* 0x000fe200078e0202 */
[----:B------:R-:W-:Y:S04]  /*c1a0*/  BSSY B1, `(.L_x_392) ;  /* 0x0000006000017945 */ /* 0x000fe80003800000 */
[----:B------:R0:W-:Y:S01]  /*c1b0*/  @!P6 STG.E.U8 desc[UR36][R6.64+0x61], R73 ;  /* 0x000061490600e986 */ /* 0x0001e2000c101124 */
[----:B------:R-:W-:Y:S05]  /*c1c0*/  @P1 BRA `(.L_x_393) ;  /* 0x00000000000c1947 */ /* 0x000fea0003800000 */
[----:B------:R-:W0:Y:S02]  /*c1d0*/  LDG.E.U8 R16, desc[UR36][R156.64+0x60] ;  /* 0x000060249c107981 */ /* 0x000e24000c1e1100 */
[----:B0-----:R-:W-:-:S05]  /*c1e0*/  PRMT R3, R16, 0x8880, RZ ;  /* 0x0000888010037816 */ /* 0x001fca00000000ff */
[----:B------:R-:W-:-:S07]  /*c1f0*/  IMAD R2, R3, R18, RZ ;  /* 0x0000001203027224 */ /* 0x000fce00078e02ff */
.L_x_393:
[----:B------:R-:W-:Y:S05]  /*c200*/  BSYNC B1 ;  /* 0x0000000000017941 */ /* 0x000fea0003800000 */
.L_x_392:
        /* <DEDUP_REMOVED lines=12> */
.L_x_395:
[----:B------:R-:W-:Y:S05]  /*c2d0*/  BSYNC B1 ;  /* 0x0000000000017941 */ /* 0x000fea0003800000 */
.L_x_394:
[----:B------:R-:W-:Y:S01]  /*c2e0*/  @!P4 IMAD R75, R75, R17, R2 ;  /* 0x000000114b4bc224 */ /* 0x000fe200078e0202 */
[----:B------:R-:W-:Y:S04]  /*c2f0*/  BSSY B1, `(.L_x_396) ;  /* 0x0000006000017945 */ /* 0x000fe80003800000 */
[----:B------:R0:W-:Y:S01]  /*c300*/  @!P4 STG.E.U8 desc[UR36][R8.64+0x61], R75 ;  /* 0x0000614b0800c986 */ /* 0x0001e2000c101124 */
[----:B------:R-:W-:Y:S05]  /*c310*/  @P3 BRA `(.L_x_397) ;  /* 0x00000000000c3947 */ /* 0x000fea0003800000 */
[----:B------:R-:W0:Y:S02]  /*c320*/  LDG.E.U8 R16, desc[UR36][R14.64+0x68] ;  /* 0x000068240e107981 */ /* 0x000e24000c1e1100 */
[----:B0-----:R-:W-:-:S05]  /*c330*/  PRMT R3, R16, 0x8880, RZ ;  /* 0x0000888010037816 */ /* 0x001fca00000000ff */
[----:B------:R-:W-:-:S07]  /*c340*/  IMAD R2, R3, R18, RZ ;  /* 0x0000001203027224 */ /* 0x000fce00078e02ff */
.L_x_397:
[----:B------:R-:W-:Y:S05]  /*c350*/  BSYNC B1 ;  /* 0x0000000000017941 */ /* 0x000fea0003800000 */
.L_x_396:
[----:B0-----:R-:W-:Y:S01]  /*c360*/  @!P3 IMAD R3, R76, R17, R2 ;  /* 0x000000114c03b224 */ /* 0x001fe200078e0202 */
[----:B------:R-:W-:Y:S04]  /*c370*/  BSSY B1, `(.L_x_398) ;  /* 0x0000006000017945 */ /* 0x000fe80003800000 */
[----:B------:R0:W-:Y:S01]  /*c380*/  @!P3 STG.E.U8 desc[UR36][R6.64+0x68], R3 ;  /* 0x000068030600b986 */ /* 0x0001e2000c101124 */
[----:B------:R-:W-:Y:S05]  /*c390*/  @P5 BRA `(.L_x_399) ;  /* 0x00000000000c5947 */ /* 0x000fea0003800000 */
[----:B------:R-:W0:Y:S02]  /*c3a0*/  LDG.E.U8 R16, desc[UR36][R14.64+0x69] ;  /* 0x000069240e107981 */ /* 0x000e24000c1e1100 */
[----:B0-----:R-:W-:-:S05]  /*c3b0*/  PRMT R3, R16, 0x8880, RZ ;  /* 0x0000888010037816 */ /* 0x001fca00000000ff */
[----:B------:R-:W-:-:S07]  /*c3c0*/  IMAD R2, R3, R18, RZ ;  /* 0x0000001203027224 */ /* 0x000fce00078e02ff */
.L_x_399:
[----:B------:R-:W-:Y:S05]  /*c3d0*/  BSYNC B1 ;  /* 0x0000000000017941 */ /* 0x000fea0003800000 */
.L_x_398:
[----:B------:R-:W-:Y:S01]  /*c3e0*/  @!P5 IMAD R77, R77, R17, R2 ;  /* 0x000000114d4dd224 */ /* 0x000fe200078e0202 */
[----:B------:R-:W-:Y:S04]  /*c3f0*/  BSSY B1, `(.L_x_400) ;  /* 0x0000006000017945 */ /* 0x000fe80003800000 */
[----:B------:R0:W-:Y:S01]  /*c400*/  @!P5 STG.E.U8 desc[UR36][R6.64+0x69], R77 ;  /* 0x0000694d0600d986 */ /* 0x0001e2000c101124 */
[----:B------:R-:W-:Y:S05]  /*c410*/  @P6 BRA `(.L_x_401) ;  /* 0x00000000000c6947 */ /* 0x000fea0003800000 */
[----:B------:R-:W0:Y:S02]  /*c420*/  LDG.E.U8 R16, desc[UR36][R156.64+0x68] ;  /* 0x000068249c107981 */ /* 0x000e24000c1e1100 */
[----:B0-----:R-:W-:-:S05]  /*c430*/  PRMT R3, R16, 0x8880, RZ ;  /* 0x0000888010037816 */ /* 0x001fca00000000ff */
[----:B------:R-:W-:-:S07]  /*c440*/  IMAD R2, R3, R18, RZ ;  /* 0x0000001203027224 */ /* 0x000fce00078e02ff */
.L_x_401:
[----:B------:R-:W-:Y:S05]  /*c450*/  BSYNC B1 ;  /* 0x0000000000017941 */ /* 0x000fea0003800000 */
.L_x_400:
[----:B0-----:R-:W-:Y:S01]  /*c460*/  @!P6 IMAD R3, R78, R17, R2 ;  /* 0x000000114e03e224 */ /* 0x001fe200078e0202 */
[----:B------:R-:W-:Y:S04]  /*c470*/  BSSY B1, `(.L_x_402) ;  /* 0x0000006000017945 */ /* 0x000fe80003800000 */
[----:B------:R0:W-:Y:S01]  /*c480*/  @!P6 STG.E.U8 desc[UR36][R8.64+0x68], R3 ;  /* 0x000068030800e986 */ /* 0x0001e2000c101124 */
[----:B------:R-:W-:Y:S05]  /*c490*/  @P1 BRA `(.L_x_403) ;  /* 0x00000000000c1947 */ /* 0x000fea0003800000 */
[----:B------:R-:W0:Y:S02]  /*c4a0*/  LDG.E.U8 R16, desc[UR36][R156.64+0x69] ;  /* 0x000069249c107981 */ /* 0x000e24000c1e1100 */
[----:B0-----:R-:W-:-:S05]  /*c4b0*/  PRMT R3, R16, 0x8880, RZ ;  /* 0x0000888010037816 */ /* 0x001fca00000000ff */
[----:B------:R-:W-:-:S07]  /*c4c0*/  IMAD R2, R3, R18, RZ ;  /* 0x0000001203027224 */ /* 0x000fce00078e02ff */
.L_x_403:
[----:B------:R-:W-:Y:S05]  /*c4d0*/  BSYNC B1 ;  /* 0x0000000000017941 */ /* 0x000fea0003800000 */
.L_x_402:
        /* <DEDUP_REMOVED lines=12> */
.L_x_405:
[----:B------:R-:W-:Y:S05]  /*c5a0*/  BSYNC B1 ;  /* 0x0000000000017941 */ /* 0x000fea0003800000 */
.L_x_404:
[----:B0-----:R-:W-:Y:S01]  /*c5b0*/  @!P4 IMAD R3, R80, R17, R2 ;  /* 0x000000115003c224 */ /* 0x001fe200078e0202 */
[----:B------:R-:W-:Y:S04]  /*c5c0*/  BSSY B1, `(.L_x_406) ;  /* 0x0000006000017945 */ /* 0x000fe80003800000 */
[----:B------:R0:W-:Y:S01]  /*c5d0*/  @!P4 STG.E.U8 desc[UR36][R6.64+0x70], R3 ;  /* 0x000070030600c986 */ /* 0x0001e2000c101124 */
[----:B------:R-:W-:Y:S05]  /*c5e0*/  @P3 BRA `(.L_x_407) ;  /* 0x00000000000c3947 */ /* 0x000fea0003800000 */
[----:B------:R-:W0:Y:S02]  /*c5f0*/  LDG.E.U8 R16, desc[UR36][R14.64+0x71] ;  /* 0x000071240e107981 */ /* 0x000e24000c1e1100 */
[----:B0-----:R-:W-:-:S05]  /*c600*/  PRMT R3, R16, 0x8880, RZ ;  /* 0x0000888010037816 */ /* 0x001fca00000000ff */
[----:B------:R-:W-:-:S07]  /*c610*/  IMAD R2, R3, R18, RZ ;  /* 0x0000001203027224 */ /* 0x000fce00078e02ff */
.L_x_407:
[----:B------:R-:W-:Y:S05]  /*c620*/  BSYNC B1 ;  /* 0x0000000000017941 */ /* 0x000fea0003800000 */
.L_x_406:
[----:B------:R-:W-:Y:S01]  /*c630*/  @!P3 IMAD R81, R81, R17, R2 ;  /* 0x000000115151b224 */ /* 0x000fe200078e0202 */
[----:B------:R-:W-:Y:S04]  /*c640*/  BSSY B1, `(.L_x_408) ;  /* 0x0000006000017945 */ /* 0x000fe80003800000 */
[----:B------:R0:W-:Y:S01]  /*c650*/  @!P3 STG.E.U8 desc[UR36][R6.64+0x71], R81 ;  /* 0x000071510600b986 */ /* 0x0001e2000c101124 */
[----:B------:R-:W-:Y:S05]  /*c660*/  @P5 BRA `(.L_x_409) ;  /* 0x00000000000c5947 */ /* 0x000fea0003800000 */
[----:B------:R-:W0:Y:S02]  /*c670*/  LDG.E.U8 R16, desc[UR36][R156.64+0x70] ;  /* 0x000070249c107981 */ /* 0x000e24000c1e1100 */
[----:B0-----:R-:W-:-:S05]  /*c680*/  PRMT R3, R16, 0x8880, RZ ;  /* 0x0000888010037816 */ /* 0x001fca00000000ff */
[----:B------:R-:W-:-:S07]  /*c690*/  IMAD R2, R3, R18, RZ ;  /* 0x0000001203027224 */ /* 0x000fce00078e02ff */
.L_x_409:
[----:B------:R-:W-:Y:S05]  /*c6a0*/  BSYNC B1 ;  /* 0x0000000000017941 */ /* 0x000fea0003800000 */
.L_x_408:
[----:B0-----:R-:W-:Y:S01]  /*c6b0*/  @!P5 IMAD R3, R82, R17, R2 ;  /* 0x000000115203d224 */ /* 0x001fe200078e0202 */
[----:B------:R-:W-:Y:S04]  /*c6c0*/  BSSY B1, `(.L_x_410) ;  /* 0x0000006000017945 */ /* 0x000fe80003800000 */
[----:B------:R0:W-:Y:S01]  /*c6d0*/  @!P5 STG.E.U8 desc[UR36][R8.64+0x70], R3 ;  /* 0x000070030800d986 */ /* 0x0001e2000c101124 */
[----:B------:R-:W-:Y:S05]  /*c6e0*/  @P6 BRA `(.L_x_411) ;  /* 0x00000000000c6947 */ /* 0x000fea0003800000 */
[----:B------:R-:W0:Y:S02]  /*c6f0*/  LDG.E.U8 R16, desc[UR36][R156.64+0x71] ;  /* 0x000071249c107981 */ /* 0x000e24000c1e1100 */
[----:B0-----:R-:W-:-:S05]  /*c700*/  PRMT R3, R16, 0x8880, RZ ;  /* 0x0000888010037816 */ /* 0x001fca00000000ff */
[----:B------:R-:W-:-:S07]  /*c710*/  IMAD R2, R3, R18, RZ ;  /* 0x0000001203027224 */ /* 0x000fce00078e02ff */
.L_x_411:
[----:B------:R-:W-:Y:S05]  /*c720*/  BSYNC B1 ;  /* 0x0000000000017941 */ /* 0x000fea0003800000 */
.L_x_410:
[----:B------:R-:W-:Y:S01]  /*c730*/  @!P6 IMAD R83, R83, R17, R2 ;  /* 0x000000115353e224 */ /* 0x000fe200078e0202 */
[----:B------:R-:W-:Y:S04]  /*c740*/  BSSY B1, `(.L_x_412) ;  /* 0x0000006000017945 */ /* 0x000fe80003800000 */
[----:B------:R0:W-:Y:S01]  /*c750*/  @!P6 STG.E.U8 desc[UR36][R8.64+0x71], R83 ;  /* 0x000071530800e986 */ /* 0x0001e2000c101124 */
[----:B------:R-:W-:Y:S05]  /*c760*/  @P1 BRA `(.L_x_413) ;  /* 0x00000000000c1947 */ /* 0x000fea0003800000 */
[----:B------:R-:W0:Y:S02]  /*c770*/  LDG.E.U8 R16, desc[UR36][R14.64+0x78] ;  /* 0x000078240e107981 */ /* 0x000e24000c1e1100 */
[----:B0-----:R-:W-:-:S05]  /*c780*/  PRMT R3, R16, 0x8880, RZ ;  /* 0x0000888010037816 */ /* 0x001fca00000000ff */
[----:B------:R-:W-:-:S07]  /*c790*/  IMAD R2, R3, R18, RZ ;  /* 0x0000001203027224 */ /* 0x000fce00078e02ff */
.L_x_413:
[----:B------:R-:W-:Y:S05]  /*c7a0*/  BSYNC B1 ;  /* 0x0000000000017941 */ /* 0x000fea0003800000 */
.L_x_412:
        /* <DEDUP_REMOVED lines=12> */
.L_x_415:
[----:B------:R-:W-:Y:S05]  /*c870*/  BSYNC B1 ;  /* 0x0000000000017941 */ /* 0x000fea0003800000 */
.L_x_414:
[----:B------:R-:W-:Y:S01]  /*c880*/  @!P4 IMAD R85, R85, R17, R2 ;  /* 0x000000115555c224 */ /* 0x000fe200078e0202 */
[----:B------:R-:W-:Y:S04]  /*c890*/  BSSY B1, `(.L_x_416) ;  /* 0x0000006000017945 */ /* 0x000fe80003800000 */
[----:B------:R0:W-:Y:S01]  /*c8a0*/  @!P4 STG.E.U8 desc[UR36][R6.64+0x79], R85 ;  /* 0x000079550600c986 */ /* 0x0001e2000c101124 */
[----:B------:R-:W-:Y:S05]  /*c8b0*/  @P3 BRA `(.L_x_417) ;  /* 0x00000000000c3947 */ /* 0x000fea0003800000 */
[----:B------:R-:W0:Y:S02]  /*c8c0*/  LDG.E.U8 R16, desc[UR36][R156.64+0x78] ;  /* 0x000078249c107981 */ /* 0x000e24000c1e1100 */
[----:B0-----:R-:W-:-:S05]  /*c8d0*/  PRMT R3, R16, 0x8880, RZ ;  /* 0x0000888010037816 */ /* 0x001fca00000000ff */
[----:B------:R-:W-:-:S07]  /*c8e0*/  IMAD R2, R3, R18, RZ ;  /* 0x0000001203027224 */ /* 0x000fce00078e02ff */
.L_x_417:
[----:B------:R-:W-:Y:S05]  /*c8f0*/  BSYNC B1 ;  /* 0x0000000000017941 */ /* 0x000fea0003800000 */
.L_x_416:
[----:B0-----:R-:W-:Y:S01]  /*c900*/  @!P3 IMAD R3, R86, R17, R2 ;  /* 0x000000115603b224 */ /* 0x001fe200078e0202 */
[----:B------:R-:W-:Y:S04]  /*c910*/  BSSY B1, `(.L_x_418) ;  /* 0x0000006000017945 */ /* 0x000fe80003800000 */
[----:B------:R0:W-:Y:S01]  /*c920*/  @!P3 STG.E.U8 desc[UR36][R8.64+0x78], R3 ;  /* 0x000078030800b986 */ /* 0x0001e2000c101124 */
[----:B------:R-:W-:Y:S05]  /*c930*/  @P5 BRA `(.L_x_419) ;  /* 0x00000000000c5947 */ /* 0x000fea0003800000 */
[----:B------:R-:W0:Y:S02]  /*c940*/  LDG.E.U8 R16, desc[UR36][R156.64+0x79] ;  /* 0x000079249c107981 */ /* 0x000e24000c1e1100 */
[----:B0-----:R-:W-:-:S05]  /*c950*/  PRMT R3, R16, 0x8880, RZ ;  /* 0x0000888010037816 */ /* 0x001fca00000000ff */
[----:B------:R-:W-:-:S07]  /*c960*/  IMAD R2, R3, R18, RZ ;  /* 0x0000001203027224 */ /* 0x000fce00078e02ff */
.L_x_419:
[----:B------:R-:W-:Y:S05]  /*c970*/  BSYNC B1 ;  /* 0x0000000000017941 */ /* 0x000fea0003800000 */
.L_x_418:
[----:B------:R-:W-:Y:S01]  /*c980*/  @!P5 IMAD R87, R87, R17, R2 ;  /* 0x000000115757d224 */ /* 0x000fe200078e0202 */
[----:B------:R-:W-:Y:S04]  /*c990*/  BSSY B1, `(.L_x_420) ;  /* 0x0000006000017945 */ /* 0x000fe80003800000 */
[----:B------:R0:W-:Y:S01]  /*c9a0*/  @!P5 STG.E.U8 desc[UR36][R8.64+0x79], R87 ;  /* 0x000079570800d986 */ /* 0x0001e2000c101124 */
[----:B------:R-:W-:Y:S05]  /*c9b0*/  @P6 BRA `(.L_x_421) ;  /* 0x00000000000c6947 */ /* 0x000fea0003800000 */
[----:B------:R-:W0:Y:S02]  /*c9c0*/  LDG.E.U8 R16, desc[UR36][R14.64+0x80] ;  /* 0x000080240e107981 */ /* 0x000e24000c1e1100 */
[----:B0-----:R-:W-:-:S05]  /*c9d0*/  PRMT R3, R16, 0x8880, RZ ;  /* 0x0000888010037816 */ /* 0x001fca00000000ff */
[----:B------:R-:W-:-:S07]  /*c9e0*/  IMAD R2, R3, R18, RZ ;  /* 0x0000001203027224 */ /* 0x000fce00078e02ff */
.L_x_421:
[----:B------:R-:W-:Y:S05]  /*c9f0*/  BSYNC B1 ;  /* 0x0000000000017941 */ /* 0x000fea0003800000 */
.L_x_420:
[----:B0-----:R-:W-:Y:S01]  /*ca00*/  @!P6 IMAD R3, R88, R17, R2 ;  /* 0x000000115803e224 */ /* 0x001fe200078e0202 */
[----:B------:R-:W-:Y:S04]  /*ca10*/  BSSY B1, `(.L_x_422) ;  /* 0x0000006000017945 */ /* 0x000fe80003800000 */
[----:B------:R0:W-:Y:S01]  /*ca20*/  @!P6 STG.E.U8 desc[UR36][R6.64+0x80], R3 ;  /* 0x000080030600e986 */ /* 0x0001e2000c101124 */
[----:B------:R-:W-:Y:S05]  /*ca30*/  @P1 BRA `(.L_x_423) ;  /* 0x00000000000c1947 */ /* 0x000fea0003800000 */
[----:B------:R-:W0:Y:S02]  /*ca40*/  LDG.E.U8 R16, desc[UR36][R14.64+0x81] ;  /* 0x000081240e107981 */ /* 0x000e24000c1e1100 */
[----:B0-----:R-:W-:-:S05]  /*ca50*/  PRMT R3, R16, 0x8880, RZ ;  /* 0x0000888010037816 */ /* 0x001fca00000000ff */
[----:B------:R-:W-:-:S07]  /*ca60*/  IMAD R2, R3, R18, RZ ;  /* 0x0000001203027224 */ /* 0x000fce00078e02ff */
.L_x_423:
[----:B------:R-:W-:Y:S05]  /*ca70*/  BSYNC B1 ;  /* 0x0000000000017941 */ /* 0x000fea0003800000 */
.L_x_422:
        /* <DEDUP_REMOVED lines=12> */
.L_x_425:
[----:B------:R-:W-:Y:S05]  /*cb40*/  BSYNC B1 ;  /* 0x0000000000017941 */ /* 0x000fea0003800000 */
.L_x_424:
[----:B0-----:R-:W-:Y:S01]  /*cb50*/  @!P4 IMAD R3, R90, R17, R2 ;  /* 0x000000115a03c224 */ /* 0x001fe200078e0202 */
[----:B------:R-:W-:Y:S04]  /*cb60*/  BSSY B1, `(.L_x_426) ;  /* 0x0000006000017945 */ /* 0x000fe80003800000 */
[----:B------:R0:W-:Y:S01]  /*cb70*/  @!P4 STG.E.U8 desc[UR36][R8.64+0x80], R3 ;  /* 0x000080030800c986 */ /* 0x0001e2000c101124 */
[----:B------:R-:W-:Y:S05]  /*cb80*/  @P3 BRA `(.L_x_427) ;  /* 0x00000000000c3947 */ /* 0x000fea0003800000 */
[----:B------:R-:W0:Y:S02]  /*cb90*/  LDG.E.U8 R16, desc[UR36][R156.64+0x81] ;  /* 0x000081249c107981 */ /* 0x000e24000c1e1100 */
[----:B0-----:R-:W-:-:S05]  /*cba0*/  PRMT R3, R16, 0x8880, RZ ;  /* 0x0000888010037816 */ /* 0x001fca00000000ff */
[----:B------:R-:W-:-:S07]  /*cbb0*/  IMAD R2, R3, R18, RZ ;  /* 0x0000001203027224 */ /* 0x000fce00078e02ff */
.L_x_427:
[----:B------:R-:W-:Y:S05]  /*cbc0*/  BSYNC B1 ;  /* 0x0000000000017941 */ /* 0x000fea0003800000 */
.L_x_426:
[----:B------:R-:W-:Y:S01]  /*cbd0*/  @!P3 IMAD R91, R91, R17, R2 ;  /* 0x000000115b5bb224 */ /* 0x000fe200078e0202 */
[----:B------:R-:W-:Y:S04]  /*cbe0*/  BSSY B1, `(.L_x_428) ;  /* 0x0000006000017945 */ /* 0x000fe80003800000 */
[----:B------:R0:W-:Y:S01]  /*cbf0*/  @!P3 STG.E.U8 desc[UR36][R8.64+0x81], R91 ;  /* 0x0000815b0800b986 */ /* 0x0001e2000c101124 */
[----:B------:R-:W-:Y:S05]  /*cc00*/  @P5 BRA `(.L_x_429) ;  /* 0x00000000000c5947 */ /* 0x000fea0003800000 */
[----:B------:R-:W0:Y:S02]  /*cc10*/  LDG.E.U8 R16, desc[UR36][R14.64+0x88] ;  /* 0x000088240e107981 */ /* 0x000e24000c1e1100 */
[----:B0-----:R-:W-:-:S05]  /*cc20*/  PRMT R3, R16, 0x8880, RZ ;  /* 0x0000888010037816 */ /* 0x001fca00000000ff */
[----:B------:R-:W-:-:S07]  /*cc30*/  IMAD R2, R3, R18, RZ ;  /* 0x0000001203027224 */ /* 0x000fce00078e02ff */
.L_x_429:
[----:B------:R-:W-:Y:S05]  /*cc40*/  BSYNC B1 ;  /* 0x0000000000017941 */ /* 0x000fea0003800000 */
.L_x_428:
[----:B0-----:R-:W-:Y:S01]  /*cc50*/  @!P5 IMAD R3, R92, R17, R2 ;  /* 0x000000115c03d224 */ /* 0x001fe200078e0202 */
[----:B------:R-:W-:Y:S04]  /*cc60*/  BSSY B1, `(.L_x_430) ;  /* 0x0000006000017945 */ /* 0x000fe80003800000 */
[----:B------:R0:W-:Y:S01]  /*cc70*/  @!P5 STG.E.U8 desc[UR36][R6.64+0x88], R3 ;  /* 0x000088030600d986 */ /* 0x0001e2000c101124 */
[----:B------:R-:W-:Y:S05]  /*cc80*/  @P6 BRA `(.L_x_431) ;  /* 0x00000000000c6947 */ /* 0x000fea0003800000 */
[----:B------:R-:W0:Y:S02]  /*cc90*/  LDG.E.U8 R16, desc[UR36][R14.64+0x89] ;  /* 0x000089240e107981 */ /* 0x000e24000c1e1100 */
[----:B0-----:R-:W-:-:S05]  /*cca0*/  PRMT R3, R16, 0x8880, RZ ;  /* 0x0000888010037816 */ /* 0x001fca00000000ff */
[----:B------:R-:W-:-:S07]  /*ccb0*/  IMAD R2, R3, R18, RZ ;  /* 0x0000001203027224 */ /* 0x000fce00078e02ff */
.L_x_431:
[----:B------:R-:W-:Y:S05]  /*ccc0*/  BSYNC B1 ;  /* 0x0000000000017941 */ /* 0x000fea0003800000 */
.L_x_430:
[----:B------:R-:W-:Y:S01]  /*ccd0*/  @!P6 IMAD R93, R93, R17, R2 ;  /* 0x000000115d5de224 */ /* 0x000fe200078e0202 */
[----:B------:R-:W-:Y:S04]  /*cce0*/  BSSY B1, `(.L_x_432) ;  /* 0x0000006000017945 */ /* 0x000fe80003800000 */
[----:B------:R0:W-:Y:S01]  /*ccf0*/  @!P6 STG.E.U8 desc[UR36][R6.64+0x89], R93 ;  /* 0x0000895d0600e986 */ /* 0x0001e2000c101124 */
[----:B------:R-:W-:Y:S05]  /*cd00*/  @P1 BRA `(.L_x_433) ;  /* 0x00000000000c1947 */ /* 0x000fea0003800000 */
[----:B------:R-:W0:Y:S02]  /*cd10*/  LDG.E.U8 R16, desc[UR36][R156.64+0x88] ;  /* 0x000088249c107981 */ /* 0x000e24000c1e1100 */
[----:B0-----:R-:W-:-:S05]  /*cd20*/  PRMT R3, R16, 0x8880, RZ ;  /* 0x0000888010037816 */ /* 0x001fca00000000ff */
[----:B------:R-:W-:-:S07]  /*cd30*/  IMAD R2, R3, R18, RZ ;  /* 0x0000001203027224 */ /* 0x000fce00078e02ff */
.L_x_433:
[----:B------:R-:W-:Y:S05]  /*cd40*/  BSYNC B1 ;  /* 0x0000000000017941 */ /* 0x000fea0003800000 */
.L_x_432:
        /* <DEDUP_REMOVED lines=12> */
.L_x_435:
[----:B------:R-:W-:Y:S05]  /*ce10*/  BSYNC B1 ;  /* 0x0000000000017941 */ /* 0x000fea0003800000 */
.L_x_434:
[----:B------:R-:W-:Y:S01]  /*ce20*/  @!P4 IMAD R95, R95, R17, R2 ;  /* 0x000000115f5fc224 */ /* 0x000fe200078e0202 */
[----:B------:R-:W-:Y:S04]  /*ce30*/  BSSY B1, `(.L_x_436) ;  /* 0x0000006000017945 */ /* 0x000fe80003800000 */
[----:B------:R0:W-:Y:S01]  /*ce40*/  @!P4 STG.E.U8 desc[UR36][R8.64+0x89], R95 ;  /* 0x0000895f0800c986 */ /* 0x0001e2000c101124 */
[----:B------:R-:W-:Y:S05]  /*ce50*/  @P3 BRA `(.L_x_437) ;  /* 0x00000000000c3947 */ /* 0x000fea0003800000 */
[----:B------:R-:W0:Y:S02]  /*ce60*/  LDG.E.U8 R16, desc[UR36][R14.64+0x90] ;  /* 0x000090240e107981 */ /* 0x000e24000c1e1100 */
[----:B0-----:R-:W-:-:S05]  /*ce70*/  PRMT R3, R16, 0x8880, RZ ;  /* 0x0000888010037816 */ /* 0x001fca00000000ff */
[----:B------:R-:W-:-:S07]  /*ce80*/  IMAD R2, R3, R18, RZ ;  /* 0x0000001203027224 */ /* 0x000fce00078e02ff */
.L_x_437:
[----:B------:R-:W-:Y:S05]  /*ce90*/  BSYNC B1 ;  /* 0x0000000000017941 */ /* 0x000fea0003800000 */
.L_x_436:
[----:B0-----:R-:W-:Y:S01]  /*cea0*/  @!P3 IMAD R3, R96, R17, R2 ;  /* 0x000000116003b224 */ /* 0x001fe200078e0202 */
[----:B------:R-:W-:Y:S04]  /*ceb0*/  BSSY B1, `(.L_x_438) ;  /* 0x0000006000017945 */ /* 0x000fe80003800000 */
[----:B------:R0:W-:Y:S01]  /*cec0*/  @!P3 STG.E.U8 desc[UR36][R6.64+0x90], R3 ;  /* 0x000090030600b986 */ /* 0x0001e2000c101124 */
[----:B------:R-:W-:Y:S05]  /*ced0*/  @P5 BRA `(.L_x_439) ;  /* 0x00000000000c5947 */ /* 0x000fea0003800000 */
[----:B------:R-:W0:Y:S02]  /*cee0*/  LDG.E.U8 R16, desc[UR36][R14.64+0x91] ;  /* 0x000091240e107981 */ /* 0x000e24000c1e1100 */
[----:B0-----:R-:W-:-:S05]  /*cef0*/  PRMT R3, R16, 0x8880, RZ ;  /* 0x0000888010037816 */ /* 0x001fca00000000ff */
[----:B------:R-:W-:-:S07]  /*cf00*/  IMAD R2, R3, R18, RZ ;  /* 0x0000001203027224 */ /* 0x000fce00078e02ff */
.L_x_439:
[----:B------:R-:W-:Y:S05]  /*cf10*/  BSYNC B1 ;  /* 0x0000000000017941 */ /* 0x000fea0003800000 */
.L_x_438:
[----:B------:R-:W-:Y:S01]  /*cf20*/  @!P5 IMAD R97, R97, R17, R2 ;  /* 0x000000116161d224 */ /* 0x000fe200078e0202 */
[----:B------:R-:W-:Y:S04]  /*cf30*/  BSSY B1, `(.L_x_440) ;  /* 0x0000006000017945 */ /* 0x000fe80003800000 */
[----:B------:R0:W-:Y:S01]  /*cf40*/  @!P5 STG.E.U8 desc[UR36][R6.64+0x91], R97 ;  /* 0x000091610600d986 */ /* 0x0001e2000c101124 */
[----:B------:R-:W-:Y:S05]  /*cf50*/  @P6 BRA `(.L_x_441) ;  /* 0x00000000000c6947 */ /* 0x000fea0003800000 */
[----:B------:R-:W0:Y:S02]  /*cf60*/  LDG.E.U8 R16, desc[UR36][R156.64+0x90] ;  /* 0x000090249c107981 */ /* 0x000e24000c1e1100 */
[----:B0-----:R-:W-:-:S05]  /*cf70*/  PRMT R3, R16, 0x8880, RZ ;  /* 0x0000888010037816 */ /* 0x001fca00000000ff */
[----:B------:R-:W-:-:S07]  /*cf80*/  IMAD R2, R3, R18, RZ ;  /* 0x0000001203027224 */ /* 0x000fce00078e02ff */
.L_x_441:
[----:B------:R-:W-:Y:S05]  /*cf90*/  BSYNC B1 ;  /* 0x0000000000017941 */ /* 0x000fea0003800000 */
.L_x_440:
[----:B0-----:R-:W-:Y:S01]  /*cfa0*/  @!P6 IMAD R3, R98, R17, R2 ;  /* 0x000000116203e224 */ /* 0x001fe200078e0202 */
[----:B------:R-:W-:Y:S04]  /*cfb0*/  BSSY B1, `(.L_x_442) ;  /* 0x0000006000017945 */ /* 0x000fe80003800000 */
[----:B------:R0:W-:Y:S01]  /*cfc0*/  @!P6 STG.E.U8 desc[UR36][R8.64+0x90], R3 ;  /* 0x000090030800e986 */ /* 0x0001e2000c101124 */
[----:B------:R-:W-:Y:S05]  /*cfd0*/  @P1 BRA `(.L_x_443) ;  /* 0x00000000000c1947 */ /* 0x000fea0003800000 */
[----:B------:R-:W0:Y:S02]  /*cfe0*/  LDG.E.U8 R16, desc[UR36][R156.64+0x91] ;  /* 0x000091249c107981 */ /* 0x000e24000c1e1100 */
[----:B0-----:R-:W-:-:S05]  /*cff0*/  PRMT R3, R16, 0x8880, RZ ;  /* 0x0000888010037816 */ /* 0x001fca00000000ff */
[----:B------:R-:W-:-:S07]  /*d000*/  IMAD R2, R3, R18, RZ ;  /* 0x0000001203027224 */ /* 0x000fce00078e02ff */
.L_x_443:
[----:B------:R-:W-:Y:S05]  /*d010*/  BSYNC B1 ;  /* 0x0000000000017941 */ /* 0x000fea0003800000 */
.L_x_442:
        /* <DEDUP_REMOVED lines=12> */
.L_x_445:
[----:B------:R-:W-:Y:S05]  /*d0e0*/  BSYNC B1 ;  /* 0x0000000000017941 */ /* 0x000fea0003800000 */
.L_x_444:
[----:B0-----:R-:W-:Y:S01]  /*d0f0*/  @!P4 IMAD R3, R100, R17, R2 ;  /* 0x000000116403c224 */ /* 0x001fe200078e0202 */
[----:B------:R-:W-:Y:S04]  /*d100*/  BSSY B1, `(.L_x_446) ;  /* 0x0000006000017945 */ /* 0x000fe80003800000 */
[----:B------:R0:W-:Y:S01]  /*d110*/  @!P4 STG.E.U8 desc[UR36][R6.64+0x98], R3 ;  /* 0x000098030600c986 */ /* 0x0001e2000c101124 */
[----:B------:R-:W-:Y:S05]  /*d120*/  @P3 BRA `(.L_x_447) ;  /* 0x00000000000c3947 */ /* 0x000fea0003800000 */
[----:B------:R-:W0:Y:S02]  /*d130*/  LDG.E.U8 R16, desc[UR36][R14.64+0x99] ;  /* 0x000099240e107981 */ /* 0x000e24000c1e1100 */
[----:B0-----:R-:W-:-:S05]  /*d140*/  PRMT R3, R16, 0x8880, RZ ;  /* 0x0000888010037816 */ /* 0x001fca00000000ff */
[----:B------:R-:W-:-:S07]  /*d150*/  IMAD R2, R3, R18, RZ ;  /* 0x0000001203027224 */ /* 0x000fce00078e02ff */
.L_x_447:
[----:B------:R-:W-:Y:S05]  /*d160*/  BSYNC B1 ;  /* 0x0000000000017941 */ /* 0x000fea0003800000 */
.L_x_446:
[----:B------:R-:W-:Y:S01]  /*d170*/  @!P3 IMAD R101, R101, R17, R2 ;  /* 0x000000116565b224 */ /* 0x000fe200078e0202 */
[----:B------:R-:W-:Y:S04]  /*d180*/  BSSY B1, `(.L_x_448) ;  /* 0x0000006000017945 */ /* 0x000fe80003800000 */
[----:B------:R0:W-:Y:S01]  /*d190*/  @!P3 STG.E.U8 desc[UR36][R6.64+0x99], R101 ;  /* 0x000099650600b986 */ /* 0x0001e2000c101124 */
[----:B------:R-:W-:Y:S05]  /*d1a0*/  @P5 BRA `(.L_x_449) ;  /* 0x00000000000c5947 */ /* 0x000fea0003800000 */
[----:B------:R-:W0:Y:S02]  /*d1b0*/  LDG.E.U8 R16, desc[UR36][R156.64+0x98] ;  /* 0x000098249c107981 */ /* 0x000e24000c1e1100 */
[----:B0-----:R-:W-:-:S05]  /*d1c0*/  PRMT R3, R16, 0x8880, RZ ;  /* 0x0000888010037816 */ /* 0x001fca00000000ff */
[----:B------:R-:W-:-:S07]  /*d1d0*/  IMAD R2, R3, R18, RZ ;  /* 0x0000001203027224 */ /* 0x000fce00078e02ff */
.L_x_449:
[----:B------:R-:W-:Y:S05]  /*d1e0*/  BSYNC B1 ;  /* 0x0000000000017941 */ /* 0x000fea0003800000 */
.L_x_448:
[----:B0-----:R-:W-:Y:S01]  /*d1f0*/  @!P5 IMAD R3, R102, R17, R2 ;  /* 0x000000116603d224 */ /* 0x001fe200078e0202 */
[----:B------:R-:W-:Y:S04]  /*d200*/  BSSY B1, `(.L_x_450) ;  /* 0x0000006000017945 */ /* 0x000fe80003800000 */
[----:B------:R0:W-:Y:S01]  /*d210*/  @!P5 STG.E.U8 desc[UR36][R8.64+0x98], R3 ;  /* 0x000098030800d986 */ /* 0x0001e2000c101124 */
[----:B------:R-:W-:Y:S05]  /*d220*/  @P6 BRA `(.L_x_451) ;  /* 0x00000000000c6947 */ /* 0x000fea0003800000 */
[----:B------:R-:W0:Y:S02]  /*d230*/  LDG.E.U8 R16, desc[UR36][R156.64+0x99] ;  /* 0x000099249c107981 */ /* 0x000e24000c1e1100 */
[----:B0-----:R-:W-:-:S05]  /*d240*/  PRMT R3, R16, 0x8880, RZ ;  /* 0x0000888010037816 */ /* 0x001fca00000000ff */
[----:B------:R-:W-:-:S07]  /*d250*/  IMAD R2, R3, R18, RZ ;  /* 0x0000001203027224 */ /* 0x000fce00078e02ff */
.L_x_451:
[----:B------:R-:W-:Y:S05]  /*d260*/  BSYNC B1 ;  /* 0x0000000000017941 */ /* 0x000fea0003800000 */
.L_x_450:
[----:B------:R-:W-:Y:S01]  /*d270*/  @!P6 IMAD R103, R103, R17, R2 ;  /* 0x000000116767e224 */ /* 0x000fe200078e0202 */
[----:B------:R-:W-:Y:S04]  /*d280*/  BSSY B1, `(.L_x_452) ;  /* 0x0000006000017945 */ /* 0x000fe80003800000 */
[----:B------:R0:W-:Y:S01]  /*d290*/  @!P6 STG.E.U8 desc[UR36][R8.64+0x99], R103 ;  /* 0x000099670800e986 */ /* 0x0001e2000c101124 */
[----:B------:R-:W-:Y:S05]  /*d2a0*/  @P1 BRA `(.L_x_453) ;  /* 0x00000000000c1947 */ /* 0x000fea0003800000 */
[----:B------:R-:W0:Y:S02]  /*d2b0*/  LDG.E.U8 R16, desc[UR36][R14.64+0xa0] ;  /* 0x0000a0240e107981 */ /* 0x000e24000c1e1100 */
[----:B0-----:R-:W-:-:S05]  /*d2c0*/  PRMT R3, R16, 0x8880, RZ ;  /* 0x0000888010037816 */ /* 0x001fca00000000ff */
[----:B------:R-:W-:-:S07]  /*d2d0*/  IMAD R2, R3, R18, RZ ;  /* 0x0000001203027224 */ /* 0x000fce00078e02ff */
.L_x_453:
[----:B------:R-:W-:Y:S05]  /*d2e0*/  BSYNC B1 ;  /* 0x0000000000017941 */ /* 0x000fea0003800000 */
.L_x_452:
        /* <DEDUP_REMOVED lines=12> */
.L_x_455:
[----:B------:R-:W-:Y:S05]  /*d3b0*/  BSYNC B1 ;  /* 0x0000000000017941 */ /* 0x000fea0003800000 */
.L_x_454:
[----:B------:R-:W-:Y:S01]  /*d3c0*/  @!P4 IMAD R105, R105, R17, R2 ;  /* 0x000000116969c224 */ /* 0x000fe200078e0202 */
[----:B------:R-:W-:Y:S04]  /*d3d0*/  BSSY B1, `(.L_x_456) ;  /* 0x0000006000017945 */ /* 0x000fe80003800000 */
[----:B------:R0:W-:Y:S01]  /*d3e0*/  @!P4 STG.E.U8 desc[UR36][R6.64+0xa1], R105 ;  /* 0x0000a1690600c986 */ /* 0x0001e2000c101124 */
[----:B------:R-:W-:Y:S05]  /*d3f0*/  @P3 BRA `(.L_x_457) ;  /* 0x00000000000c3947 */ /* 0x000fea0003800000 */
[----:B------:R-:W0:Y:S02]  /*d400*/  LDG.E.U8 R16, desc[UR36][R156.64+0xa0] ;  /* 0x0000a0249c107981 */ /* 0x000e24000c1e1100 */
[----:B0-----:R-:W-:-:S05]  /*d410*/  PRMT R3, R16, 0x8880, RZ ;  /* 0x0000888010037816 */ /* 0x001fca00000000ff */
[----:B------:R-:W-:-:S07]  /*d420*/  IMAD R2, R3, R18, RZ ;  /* 0x0000001203027224 */ /* 0x000fce00078e02ff */
.L_x_457:
[----:B------:R-:W-:Y:S05]  /*d430*/  BSYNC B1 ;  /* 0x0000000000017941 */ /* 0x000fea0003800000 */
.L_x_456:
[----:B0-----:R-:W-:Y:S01]  /*d440*/  @!P3 IMAD R3, R106, R17, R2 ;  /* 0x000000116a03b224 */ /* 0x001fe200078e0202 */
[----:B------:R-:W-:Y:S04]  /*d450*/  BSSY B1, `(.L_x_458) ;  /* 0x0000006000017945 */ /* 0x000fe80003800000 */
[----:B------:R0:W-:Y:S01]  /*d460*/  @!P3 STG.E.U8 desc[UR36][R8.64+0xa0], R3 ;  /* 0x0000a0030800b986 */ /* 0x0001e2000c101124 */
[----:B------:R-:W-:Y:S05]  /*d470*/  @P5 BRA `(.L_x_459) ;  /* 0x00000000000c5947 */ /* 0x000fea0003800000 */
[----:B------:R-:W0:Y:S02]  /*d480*/  LDG.E.U8 R16, desc[UR36][R156.64+0xa1] ;  /* 0x0000a1249c107981 */ /* 0x000e24000c1e1100 */
[----:B0-----:R-:W-:-:S05]  /*d490*/  PRMT R3, R16, 0x8880, RZ ;  /* 0x0000888010037816 */ /* 0x001fca00000000ff */
[----:B------:R-:W-:-:S07]  /*d4a0*/  IMAD R2, R3, R18, RZ ;  /* 0x0000001203027224 */ /* 0x000fce00078e02ff */
.L_x_459:
[----:B------:R-:W-:Y:S05]  /*d4b0*/  BSYNC B1 ;  /* 0x0000000000017941 */ /* 0x000fea0003800000 */
.L_x_458:
[----:B------:R-:W-:Y:S01]  /*d4c0*/  @!P5 IMAD R107, R107, R17, R2 ;  /* 0x000000116b6bd224 */ /* 0x000fe200078e0202 */
[----:B------:R-:W-:Y:S04]  /*d4d0*/  BSSY B1, `(.L_x_460) ;  /* 0x0000006000017945 */ /* 0x000fe80003800000 */
[----:B------:R0:W-:Y:S01]  /*d4e0*/  @!P5 STG.E.U8 desc[UR36][R8.64+0xa1], R107 ;  /* 0x0000a16b0800d986 */ /* 0x0001e2000c101124 */
[----:B------:R-:W-:Y:S05]  /*d4f0*/  @P6 BRA `(.L_x_461) ;  /* 0x00000000000c6947 */ /* 0x000fea0003800000 */
[----:B------:R-:W0:Y:S02]  /*d500*/  LDG.E.U8 R16, desc[UR36][R14.64+0xa8] ;  /* 0x0000a8240e107981 */ /* 0x000e24000c1e1100 */
[----:B0-----:R-:W-:-:S05]  /*d510*/  PRMT R3, R16, 0x8880, RZ ;  /* 0x0000888010037816 */ /* 0x001fca00000000ff */
[----:B------:R-:W-:-:S07]  /*d520*/  IMAD R2, R3, R18, RZ ;  /* 0x0000001203027224 */ /* 0x000fce00078e02ff */
.L_x_461:
[----:B------:R-:W-:Y:S05]  /*d530*/  BSYNC B1 ;  /* 0x0000000000017941 */ /* 0x000fea0003800000 */
.L_x_460:
[----:B0-----:R-:W-:Y:S01]  /*d540*/  @!P6 IMAD R3, R108, R17, R2 ;  /* 0x000000116c03e224 */ /* 0x001fe200078e0202 */
[----:B------:R-:W-:Y:S04]  /*d550*/  BSSY B1, `(.L_x_462) ;  /* 0x0000006000017945 */ /* 0x000fe80003800000 */
[----:B------:R0:W-:Y:S01]  /*d560*/  @!P6 STG.E.U8 desc[UR36][R6.64+0xa8], R3 ;  /* 0x0000a8030600e986 */ /* 0x0001e2000c101124 */
[----:B------:R-:W-:Y:S05]  /*d570*/  @P1 BRA `(.L_x_463) ;  /* 0x00000000000c1947 */ /* 0x000fea0003800000 */
[----:B------:R-:W0:Y:S02]  /*d580*/  LDG.E.U8 R16, desc[UR36][R14.64+0xa9] ;  /* 0x0000a9240e107981 */ /* 0x000e24000c1e1100 */
[----:B0-----:R-:W-:-:S05]  /*d590*/  PRMT R3, R16, 0x8880, RZ ;  /* 0x0000888010037816 */ /* 0x001fca00000000ff */
[----:B------:R-:W-:-:S07]  /*d5a0*/  IMAD R2, R3, R18, RZ ;  /* 0x0000001203027224 */ /* 0x000fce00078e02ff */
.L_x_463:
[----:B------:R-:W-:Y:S05]  /*d5b0*/  BSYNC B1 ;  /* 0x0000000000017941 */ /* 0x000fea0003800000 */
.L_x_462:
        /* <DEDUP_REMOVED lines=12> */
.L_x_465:
[----:B------:R-:W-:Y:S05]  /*d680*/  BSYNC B1 ;  /* 0x0000000000017941 */ /* 0x000fea0003800000 */
.L_x_464:
[----:B0-----:R-:W-:Y:S01]  /*d690*/  @!P4 IMAD R3, R110, R17, R2 ;  /* 0x000000116e03c224 */ /* 0x001fe200078e0202 */
[----:B------:R-:W-:Y:S04]  /*d6a0*/  BSSY B1, `(.L_x_466) ;  /* 0x0000006000017945 */ /* 0x000fe80003800000 */
[----:B------:R0:W-:Y:S01]  /*d6b0*/  @!P4 STG.E.U8 desc[UR36][R8.64+0xa8], R3 ;  /* 0x0000a8030800c986 */ /* 0x0001e2000c101124 */
[----:B------:R-:W-:Y:S05]  /*d6c0*/  @P3 BRA `(.L_x_467) ;  /* 0x00000000000c3947 */ /* 0x000fea0003800000 */
[----:B------:R-:W0:Y:S02]  /*d6d0*/  LDG.E.U8 R16, desc[UR36][R156.64+0xa9] ;  /* 0x0000a9249c107981 */ /* 0x000e24000c1e1100 */
[----:B0-----:R-:W-:-:S05]  /*d6e0*/  PRMT R3, R16, 0x8880, RZ ;  /* 0x0000888010037816 */ /* 0x001fca00000000ff */
[----:B------:R-:W-:-:S07]  /*d6f0*/  IMAD R2, R3, R18, RZ ;  /* 0x0000001203027224 */ /* 0x000fce00078e02ff */
.L_x_467:
[----:B------:R-:W-:Y:S05]  /*d700*/  BSYNC B1 ;  /* 0x0000000000017941 */ /* 0x000fea0003800000 */
.L_x_466:
[----:B------:R-:W-:Y:S01]  /*d710*/  @!P3 IMAD R111, R111, R17, R2 ;  /* 0x000000116f6fb224 */ /* 0x000fe200078e0202 */
[----:B------:R-:W-:Y:S04]  /*d720*/  BSSY B1, `(.L_x_468) ;  /* 0x0000006000017945 */ /* 0x000fe80003800000 */
[----:B------:R0:W-:Y:S01]  /*d730*/  @!P3 STG.E.U8 desc[UR36][R8.64+0xa9], R111 ;  /* 0x0000a96f0800b986 */ /* 0x0001e2000c101124 */
[----:B------:R-:W-:Y:S05]  /*d740*/  @P5 BRA `(.L_x_469) ;  /* 0x00000000000c5947 */ /* 0x000fea0003800000 */
[----:B------:R-:W0:Y:S02]  /*d750*/  LDG.E.U8 R16, desc[UR36][R14.64+0xb0] ;  /* 0x0000b0240e107981 */ /* 0x000e24000c1e1100 */
[----:B0-----:R-:W-:-:S05]  /*d760*/  PRMT R3, R16, 0x8880, RZ ;  /* 0x0000888010037816 */ /* 0x001fca00000000ff */
[----:B------:R-:W-:-:S07]  /*d770*/  IMAD R2, R3, R18, RZ ;  /* 0x0000001203027224 */ /* 0x000fce00078e02ff */
.L_x_469:
[----:B------:R-:W-:Y:S05]  /*d780*/  BSYNC B1 ;  /* 0x0000000000017941 */ /* 0x000fea0003800000 */
.L_x_468:
[----:B0-----:R-:W-:Y:S01]  /*d790*/  @!P5 IMAD R3, R112, R17, R2 ;  /* 0x000000117003d224 */ /* 0x001fe200078e0202 */
[----:B------:R-:W-:Y:S04]  /*d7a0*/  BSSY B1, `(.L_x_470) ;  /* 0x0000006000017945 */ /* 0x000fe80003800000 */
[----:B------:R0:W-:Y:S01]  /*d7b0*/  @!P5 STG.E.U8 desc[UR36][R6.64+0xb0], R3 ;  /* 0x0000b0030600d986 */ /* 0x0001e2000c101124 */
[----:B------:R-:W-:Y:S05]  /*d7c0*/  @P6 BRA `(.L_x_471) ;  /* 0x00000000000c6947 */ /* 0x000fea0003800000 */
[----:B------:R-:W0:Y:S02]  /*d7d0*/  LDG.E.U8 R16, desc[UR36][R14.64+0xb1] ;  /* 0x0000b1240e107981 */ /* 0x000e24000c1e1100 */
[----:B0-----:R-:W-:-:S05]  /*d7e0*/  PRMT R3, R16, 0x8880, RZ ;  /* 0x0000888010037816 */ /* 0x001fca00000000ff */
[----:B------:R-:W-:-:S07]  /*d7f0*/  IMAD R2, R3, R18, RZ ;  /* 0x0000001203027224 */ /* 0x000fce00078e02ff */
.L_x_471:
[----:B------:R-:W-:Y:S05]  /*d800*/  BSYNC B1 ;  /* 0x0000000000017941 */ /* 0x000fea0003800000 */
.L_x_470:
[----:B------:R-:W-:Y:S01]  /*d810*/  @!P6 IMAD R113, R113, R17, R2 ;  /* 0x000000117171e224 */ /* 0x000fe200078e0202 */
[----:B------:R-:W-:Y:S04]  /*d820*/  BSSY B1, `(.L_x_472) ;  /* 0x0000006000017945 */ /* 0x000fe80003800000 */
[----:B------:R0:W-:Y:S01]  /*d830*/  @!P6 STG.E.U8 desc[UR36][R6.64+0xb1], R113 ;  /* 0x0000b1710600e986 */ /* 0x0001e2000c101124 */
[----:B------:R-:W-:Y:S05]  /*d840*/  @P1 BRA `(.L_x_473) ;  /* 0x00000000000c1947 */ /* 0x000fea0003800000 */
[----:B------:R-:W0:Y:S02]  /*d850*/  LDG.E.U8 R16, desc[UR36][R156.64+0xb0] ;  /* 0x0000b0249c107981 */ /* 0x000e24000c1e1100 */
[----:B0-----:R-:W-:-:S05]  /*d860*/  PRMT R3, R16, 0x8880, RZ ;  /* 0x0000888010037816 */ /* 0x001fca00000000ff */
[----:B------:R-:W-:-:S07]  /*d870*/  IMAD R2, R3, R18, RZ ;  /* 0x0000001203027224 */ /* 0x000fce00078e02ff */
.L_x_473:
[----:B------:R-:W-:Y:S05]  /*d880*/  BSYNC B1 ;  /* 0x0000000000017941 */ /* 0x000fea0003800000 */
.L_x_472:
        /* <DEDUP_REMOVED lines=12> */
.L_x_475:
[----:B------:R-:W-:Y:S05]  /*d950*/  BSYNC B1 ;  /* 0x0000000000017941 */ /* 0x000fea0003800000 */
.L_x_474:
[----:B------:R-:W-:Y:S01]  /*d960*/  @!P4 IMAD R115, R115, R17, R2 ;  /* 0x000000117373c224 */ /* 0x000fe200078e0202 */
[----:B------:R-:W-:Y:S04]  /*d970*/  BSSY B1, `(.L_x_476) ;  /* 0x0000006000017945 */ /* 0x000fe80003800000 */
[----:B------:R0:W-:Y:S01]  /*d980*/  @!P4 STG.E.U8 desc[UR36][R8.64+0xb1], R115 ;  /* 0x0000b1730800c986 */ /* 0x0001e2000c101124 */
[----:B------:R-:W-:Y:S05]  /*d990*/  @P3 BRA `(.L_x_477) ;  /* 0x00000000000c3947 */ /* 0x000fea0003800000 */
[----:B------:R-:W0:Y:S02]  /*d9a0*/  LDG.E.U8 R16, desc[UR36][R14.64+0xb8] ;  /* 0x0000b8240e107981 */ /* 0x000e24000c1e1100 */
[----:B0-----:R-:W-:-:S05]  /*d9b0*/  PRMT R3, R16, 0x8880, RZ ;  /* 0x0000888010037816 */ /* 0x001fca00000000ff */
[----:B------:R-:W-:-:S07]  /*d9c0*/  IMAD R2, R3, R18, RZ ;  /* 0x0000001203027224 */ /* 0x000fce00078e02ff */
.L_x_477:
[----:B------:R-:W-:Y:S05]  /*d9d0*/  BSYNC B1 ;  /* 0x0000000000017941 */ /* 0x000fea0003800000 */
.L_x_476:
[----:B0-----:R-:W-:Y:S01]  /*d9e0*/  @!P3 IMAD R3, R116, R17, R2 ;  /* 0x000000117403b224 */ /* 0x001fe200078e0202 */
[----:B------:R-:W-:Y:S04]  /*d9f0*/  BSSY B1, `(.L_x_478) ;  /* 0x0000006000017945 */ /* 0x000fe80003800000 */
[----:B------:R0:W-:Y:S01]  /*da00*/  @!P3 STG.E.U8 desc[UR36][R6.64+0xb8], R3 ;  /* 0x0000b8030600b986 */ /* 0x0001e2000c101124 */
[----:B------:R-:W-:Y:S05]  /*da10*/  @P5 BRA `(.L_x_479) ;  /* 0x00000000000c5947 */ /* 0x000fea0003800000 */
[----:B------:R-:W0:Y:S02]  /*da20*/  LDG.E.U8 R16, desc[UR36][R14.64+0xb9] ;  /* 0x0000b9240e107981 */ /* 0x000e24000c1e1100 */
[----:B0-----:R-:W-:-:S05]  /*da30*/  PRMT R3, R16, 0x8880, RZ ;  /* 0x0000888010037816 */ /* 0x001fca00000000ff */
[----:B------:R-:W-:-:S07]  /*da40*/  IMAD R2, R3, R18, RZ ;  /* 0x0000001203027224 */ /* 0x000fce00078e02ff */
.L_x_479:
[----:B------:R-:W-:Y:S05]  /*da50*/  BSYNC B1 ;  /* 0x0000000000017941 */ /* 0x000fea0003800000 */
.L_x_478:
[----:B------:R-:W-:Y:S01]  /*da60*/  @!P5 IMAD R117, R117, R17, R2 ;  /* 0x000000117575d224 */ /* 0x000fe200078e0202 */
[----:B------:R-:W-:Y:S04]  /*da70*/  BSSY B1, `(.L_x_480) ;  /* 0x0000006000017945 */ /* 0x000fe80003800000 */
[----:B------:R0:W-:Y:S01]  /*da80*/  @!P5 STG.E.U8 desc[UR36][R6.64+0xb9], R117 ;  /* 0x0000b9750600d986 */ /* 0x0001e2000c101124 */
[----:B------:R-:W-:Y:S05]  /*da90*/  @P6 BRA `(.L_x_481) ;  /* 0x00000000000c6947 */ /* 0x000fea0003800000 */
[----:B------:R-:W0:Y:S02]  /*daa0*/  LDG.E.U8 R16, desc[UR36][R156.64+0xb8] ;  /* 0x0000b8249c107981 */ /* 0x000e24000c1e1100 */
[----:B0-----:R-:W-:-:S05]  /*dab0*/  PRMT R3, R16, 0x8880, RZ ;  /* 0x0000888010037816 */ /* 0x001fca00000000ff */
[----:B------:R-:W-:-:S07]  /*dac0*/  IMAD R2, R3, R18, RZ ;  /* 0x0000001203027224 */ /* 0x000fce00078e02ff */
.L_x_481:
[----:B------:R-:W-:Y:S05]  /*dad0*/  BSYNC B1 ;  /* 0x0000000000017941 */ /* 0x000fea0003800000 */
.L_x_480:
[----:B0-----:R-:W-:Y:S01]  /*dae0*/  @!P6 IMAD R3, R118, R17, R2 ;  /* 0x000000117603e224 */ /* 0x001fe200078e0202 */
[----:B------:R-:W-:Y:S04]  /*daf0*/  BSSY B1, `(.L_x_482) ;  /* 0x0000006000017945 */ /* 0x000fe80003800000 */
[----:B------:R0:W-:Y:S01]  /*db00*/  @!P6 STG.E.U8 desc[UR36][R8.64+0xb8], R3 ;  /* 0x0000b8030800e986 */ /* 0x0001e2000c101124 */
[----:B------:R-:W-:Y:S05]  /*db10*/  @P1 BRA `(.L_x_483) ;  /* 0x00000000000c1947 */ /* 0x000fea0003800000 */
[----:B------:R-:W0:Y:S02]  /*db20*/  LDG.E.U8 R16, desc[UR36][R156.64+0xb9] ;  /* 0x0000b9249c107981 */ /* 0x000e24000c1e1100 */
[----:B0-----:R-:W-:-:S05]  /*db30*/  PRMT R3, R16, 0x8880, RZ ;  /* 0x0000888010037816 */ /* 0x001fca00000000ff */
[----:B------:R-:W-:-:S07]  /*db40*/  IMAD R2, R3, R18, RZ ;  /* 0x0000001203027224 */ /* 0x000fce00078e02ff */
.L_x_483:
[----:B------:R-:W-:Y:S05]  /*db50*/  BSYNC B1 ;  /* 0x0000000000017941 */ /* 0x000fea0003800000 */
.L_x_482:
        /* <DEDUP_REMOVED lines=12> */
.L_x_485:
[----:B------:R-:W-:Y:S05]  /*dc20*/  BSYNC B1 ;  /* 0x0000000000017941 */ /* 0x000fea0003800000 */
.L_x_484:
[----:B0-----:R-:W-:Y:S01]  /*dc30*/  @!P4 IMAD R3, R120, R17, R2 ;  /* 0x000000117803c224 */ /* 0x001fe200078e0202 */
[----:B------:R-:W-:Y:S04]  /*dc40*/  BSSY B1, `(.L_x_486) ;  /* 0x0000006000017945 */ /* 0x000fe80003800000 */
[----:B------:R0:W-:Y:S01]  /*dc50*/  @!P4 STG.E.U8 desc[UR36][R6.64+0xc0], R3 ;  /* 0x0000c0030600c986 */ /* 0x0001e2000c101124 */
[----:B------:R-:W-:Y:S05]  /*dc60*/  @P3 BRA `(.L_x_487) ;  /* 0x00000000000c3947 */ /* 0x000fea0003800000 */
[----:B------:R-:W0:Y:S02]  /*dc70*/  LDG.E.U8 R16, desc[UR36][R14.64+0xc1] ;  /* 0x0000c1240e107981 */ /* 0x000e24000c1e1100 */
[----:B0-----:R-:W-:-:S05]  /*dc80*/  PRMT R3, R16, 0x8880, RZ ;  /* 0x0000888010037816 */ /* 0x001fca00000000ff */
[----:B------:R-:W-:-:S07]  /*dc90*/  IMAD R2, R3, R18, RZ ;  /* 0x0000001203027224 */ /* 0x000fce00078e02ff */
.L_x_487:
[----:B------:R-:W-:Y:S05]  /*dca0*/  BSYNC B1 ;  /* 0x0000000000017941 */ /* 0x000fea0003800000 */
.L_x_486:
[----:B------:R-:W-:Y:S01]  /*dcb0*/  @!P3 IMAD R121, R121, R17, R2 ;  /* 0x000000117979b224 */ /* 0x000fe200078e0202 */
[----:B------:R-:W-:Y:S04]  /*dcc0*/  BSSY B1, `(.L_x_488) ;  /* 0x0000006000017945 */ /* 0x000fe80003800000 */
[----:B------:R0:W-:Y:S01]  /*dcd0*/  @!P3 STG.E.U8 desc[UR36][R6.64+0xc1], R121 ;  /* 0x0000c1790600b986 */ /* 0x0001e2000c101124 */
[----:B------:R-:W-:Y:S05]  /*dce0*/  @P5 BRA `(.L_x_489) ;  /* 0x00000000000c5947 */ /* 0x000fea0003800000 */
[----:B------:R-:W0:Y:S02]  /*dcf0*/  LDG.E.U8 R16, desc[UR36][R156.64+0xc0] ;  /* 0x0000c0249c107981 */ /* 0x000e24000c1e1100 */
[----:B0-----:R-:W-:-:S05]  /*dd00*/  PRMT R3, R16, 0x8880, RZ ;  /* 0x0000888010037816 */ /* 0x001fca00000000ff */
[----:B------:R-:W-:-:S07]  /*dd10*/  IMAD R2, R3, R18, RZ ;  /* 0x0000001203027224 */ /* 0x000fce00078e02ff */
.L_x_489:
[----:B------:R-:W-:Y:S05]  /*dd20*/  BSYNC B1 ;  /* 0x0000000000017941 */ /* 0x000fea0003800000 */
.L_x_488:
[----:B0-----:R-:W-:Y:S01]  /*dd30*/  @!P5 IMAD R3, R122, R17, R2 ;  /* 0x000000117a03d224 */ /* 0x001fe200078e0202 */
[----:B------:R-:W-:Y:S04]  /*dd40*/  BSSY B1, `(.L_x_490) ;  /* 0x0000006000017945 */ /* 0x000fe80003800000 */
[----:B------:R0:W-:Y:S01]  /*dd50*/  @!P5 STG.E.U8 desc[UR36][R8.64+0xc0], R3 ;  /* 0x0000c0030800d986 */ /* 0x0001e2000c101124 */
[----:B------:R-:W-:Y:S05]  /*dd60*/  @P6 BRA `(.L_x_491) ;  /* 0x00000000000c6947 */ /* 0x000fea0003800000 */
[----:B------:R-:W0:Y:S02]  /*dd70*/  LDG.E.U8 R16, desc[UR36][R156.64+0xc1] ;  /* 0x0000c1249c107981 */ /* 0x000e24000c1e1100 */
[----:B0-----:R-:W-:-:S05]  /*dd80*/  PRMT R3, R16, 0x8880, RZ ;  /* 0x0000888010037816 */ /* 0x001fca00000000ff */
[----:B------:R-:W-:-:S07]  /*dd90*/  IMAD R2, R3, R18, RZ ;  /* 0x0000001203027224 */ /* 0x000fce00078e02ff */
.L_x_491:
[----:B------:R-:W-:Y:S05]  /*dda0*/  BSYNC B1 ;  /* 0x0000000000017941 */ /* 0x000fea0003800000 */
.L_x_490:
[----:B------:R-:W-:Y:S01]  /*ddb0*/  @!P6 IMAD R123, R123, R17, R2 ;  /* 0x000000117b7be224 */ /* 0x000fe200078e0202 */
[----:B------:R-:W-:Y:S04]  /*ddc0*/  BSSY B1, `(.L_x_492) ;  /* 0x0000006000017945 */ /* 0x000fe80003800000 */
[----:B------:R0:W-:Y:S01]  /*ddd0*/  @!P6 STG.E.U8 desc[UR36][R8.64+0xc1], R123 ;  /* 0x0000c17b0800e986 */ /* 0x0001e2000c101124 */
[----:B------:R-:W-:Y:S05]  /*dde0*/  @P1 BRA `(.L_x_493) ;  /* 0x00000000000c1947 */ /* 0x000fea0003800000 */
[----:B------:R-:W0:Y:S02]  /*ddf0*/  LDG.E.U8 R16, desc[UR36][R14.64+0xc8] ;  /* 0x0000c8240e107981 */ /* 0x000e24000c1e1100 */
[----:B0-----:R-:W-:-:S05]  /*de00*/  PRMT R3, R16, 0x8880, RZ ;  /* 0x0000888010037816 */ /* 0x001fca00000000ff */
[----:B------:R-:W-:-:S07]  /*de10*/  IMAD R2, R3, R18, RZ ;  /* 0x0000001203027224 */ /* 0x000fce00078e02ff */
.L_x_493:
[----:B------:R-:W-:Y:S05]  /*de20*/  BSYNC B1 ;  /* 0x0000000000017941 */ /* 0x000fea0003800000 */
.L_x_492:
        /* <DEDUP_REMOVED lines=12> */
.L_x_495:
[----:B------:R-:W-:Y:S05]  /*def0*/  BSYNC B1 ;  /* 0x0000000000017941 */ /* 0x000fea0003800000 */
.L_x_494:
[----:B------:R-:W-:Y:S01]  /*df00*/  @!P4 IMAD R125, R125, R17, R2 ;  /* 0x000000117d7dc224 */ /* 0x000fe200078e0202 */
[----:B------:R-:W-:Y:S04]  /*df10*/  BSSY B1, `(.L_x_496) ;  /* 0x0000006000017945 */ /* 0x000fe80003800000 */
[----:B------:R0:W-:Y:S01]  /*df20*/  @!P4 STG.E.U8 desc[UR36][R6.64+0xc9], R125 ;  /* 0x0000c97d0600c986 */ /* 0x0001e2000c101124 */
[----:B------:R-:W-:Y:S05]  /*df30*/  @P3 BRA `(.L_x_497) ;  /* 0x00000000000c3947 */ /* 0x000fea0003800000 */
[----:B------:R-:W0:Y:S02]  /*df40*/  LDG.E.U8 R16, desc[UR36][R156.64+0xc8] ;  /* 0x0000c8249c107981 */ /* 0x000e24000c1e1100 */
[----:B0-----:R-:W-:-:S05]  /*df50*/  PRMT R3, R16, 0x8880, RZ ;  /* 0x0000888010037816 */ /* 0x001fca00000000ff */
[----:B------:R-:W-:-:S07]  /*df60*/  IMAD R2, R3, R18, RZ ;  /* 0x0000001203027224 */ /* 0x000fce00078e02ff */
.L_x_497:
[----:B------:R-:W-:Y:S05]  /*df70*/  BSYNC B1 ;  /* 0x0000000000017941 */ /* 0x000fea0003800000 */
.L_x_496:
[----:B0-----:R-:W-:Y:S01]  /*df80*/  @!P3 IMAD R3, R126, R17, R2 ;  /* 0x000000117e03b224 */ /* 0x001fe200078e0202 */
[----:B------:R-:W-:Y:S04]  /*df90*/  BSSY B1, `(.L_x_498) ;  /* 0x0000006000017945 */ /* 0x000fe80003800000 */
[----:B------:R0:W-:Y:S01]  /*dfa0*/  @!P3 STG.E.U8 desc[UR36][R8.64+0xc8], R3 ;  /* 0x0000c8030800b986 */ /* 0x0001e2000c101124 */
[----:B------:R-:W-:Y:S05]  /*dfb0*/  @P5 BRA `(.L_x_499) ;  /* 0x00000000000c5947 */ /* 0x000fea0003800000 */
[----:B------:R-:W0:Y:S02]  /*dfc0*/  LDG.E.U8 R16, desc[UR36][R156.64+0xc9] ;  /* 0x0000c9249c107981 */ /* 0x000e24000c1e1100 */
[----:B0-----:R-:W-:-:S05]  /*dfd0*/  PRMT R3, R16, 0x8880, RZ ;  /* 0x0000888010037816 */ /* 0x001fca00000000ff */
[----:B------:R-:W-:-:S07]  /*dfe0*/  IMAD R2, R3, R18, RZ ;  /* 0x0000001203027224 */ /* 0x000fce00078e02ff */
.L_x_499:
[----:B------:R-:W-:Y:S05]  /*dff0*/  BSYNC B1 ;  /* 0x0000000000017941 */ /* 0x000fea0003800000 */
.L_x_498:
[----:B------:R-:W-:Y:S01]  /*e000*/  @!P5 IMAD R127, R127, R17, R2 ;  /* 0x000000117f7fd224 */ /* 0x000fe200078e0202 */
[----:B------:R-:W-:Y:S04]  /*e010*/  BSSY B1, `(.L_x_500) ;  /* 0x0000006000017945 */ /* 0x000fe80003800000 */
[----:B------:R0:W-:Y:S01]  /*e020*/  @!P5 STG.E.U8 desc[UR36][R8.64+0xc9], R127 ;  /* 0x0000c97f0800d986 */ /* 0x0001e2000c101124 */
[----:B------:R-:W-:Y:S05]  /*e030*/  @P6 BRA `(.L_x_501) ;  /* 0x00000000000c6947 */ /* 0x000fea0003800000 */
[----:B------:R-:W0:Y:S02]  /*e040*/  LDG.E.U8 R16, desc[UR36][R14.64+0xd0] ;  /* 0x0000d0240e107981 */ /* 0x000e24000c1e1100 */
[----:B0-----:R-:W-:-:S05]  /*e050*/  PRMT R3, R16, 0x8880, RZ ;  /* 0x0000888010037816 */ /* 0x001fca00000000ff */
[----:B------:R-:W-:-:S07]  /*e060*/  IMAD R2, R3, R18, RZ ;  /* 0x0000001203027224 */ /* 0x000fce00078e02ff */
.L_x_501:
[----:B------:R-:W-:Y:S05]  /*e070*/  BSYNC B1 ;  /* 0x0000000000017941 */ /* 0x000fea0003800000 */
.L_x_500:
[----:B0-----:R-:W-:Y:S01]  /*e080*/  @!P6 IMAD R3, R128, R17, R2 ;  /* 0x000000118003e224 */ /* 0x001fe200078e0202 */
[----:B------:R-:W-:Y:S04]  /*e090*/  BSSY B1, `(.L_x_502) ;  /* 0x0000006000017945 */ /* 0x000fe80003800000 */
[----:B------:R0:W-:Y:S01]  /*e0a0*/  @!P6 STG.E.U8 desc[UR36][R6.64+0xd0], R3 ;  /* 0x0000d0030600e986 */ /* 0x0001e2000c101124 */
[----:B------:R-:W-:Y:S05]  /*e0b0*/  @P1 BRA `(.L_x_503) ;  /* 0x00000000000c1947 */ /* 0x000fea0003800000 */
[----:B------:R-:W0:Y:S02]  /*e0c0*/  LDG.E.U8 R16, desc[UR36][R14.64+0xd1] ;  /* 0x0000d1240e107981 */ /* 0x000e24000c1e1100 */
[----:B0-----:R-:W-:-:S05]  /*e0d0*/  PRMT R3, R16, 0x8880, RZ ;  /* 0x0000888010037816 */ /* 0x001fca00000000ff */
[----:B------:R-:W-:-:S07]  /*e0e0*/  IMAD R2, R3, R18, RZ ;  /* 0x0000001203027224 */ /* 0x000fce00078e02ff */
.L_x_503:
[----:B------:R-:W-:Y:S05]  /*e0f0*/  BSYNC B1 ;  /* 0x0000000000017941 */ /* 0x000fea0003800000 */
.L_x_502:
        /* <DEDUP_REMOVED lines=12> */
.L_x_505:
[----:B------:R-:W-:Y:S05]  /*e1c0*/  BSYNC B1 ;  /* 0x0000000000017941 */ /* 0x000fea0003800000 */
.L_x_504:
[----:B0-----:R-:W-:Y:S01]  /*e1d0*/  @!P4 IMAD R3, R130, R17, R2 ;  /* 0x000000118203c224 */ /* 0x001fe200078e0202 */
[----:B------:R-:W-:Y:S04]  /*e1e0*/  BSSY B1, `(.L_x_506) ;  /* 0x0000006000017945 */ /* 0x000fe80003800000 */
[----:B------:R0:W-:Y:S01]  /*e1f0*/  @!P4 STG.E.U8 desc[UR36][R8.64+0xd0], R3 ;  /* 0x0000d0030800c986 */ /* 0x0001e2000c101124 */
[----:B------:R-:W-:Y:S05]  /*e200*/  @P3 BRA `(.L_x_507) ;  /* 0x00000000000c3947 */ /* 0x000fea0003800000 */
[----:B------:R-:W0:Y:S02]  /*e210*/  LDG.E.U8 R16, desc[UR36][R156.64+0xd1] ;  /* 0x0000d1249c107981 */ /* 0x000e24000c1e1100 */
[----:B0-----:R-:W-:-:S05]  /*e220*/  PRMT R3, R16, 0x8880, RZ ;  /* 0x0000888010037816 */ /* 0x001fca00000000ff */
[----:B------:R-:W-:-:S07]  /*e230*/  IMAD R2, R3, R18, RZ ;  /* 0x0000001203027224 */ /* 0x000fce00078e02ff */
.L_x_507:
[----:B------:R-:W-:Y:S05]  /*e240*/  BSYNC B1 ;  /* 0x0000000000017941 */ /* 0x000fea0003800000 */
.L_x_506:
[----:B------:R-:W-:Y:S01]  /*e250*/  @!P3 IMAD R131, R131, R17, R2 ;  /* 0x000000118383b224 */ /* 0x000fe200078e0202 */
[----:B------:R-:W-:Y:S04]  /*e260*/  BSSY B1, `(.L_x_508) ;  /* 0x0000006000017945 */ /* 0x000fe80003800000 */
[----:B------:R0:W-:Y:S01]  /*e270*/  @!P3 STG.E.U8 desc[UR36][R8.64+0xd1], R131 ;  /* 0x0000d1830800b986 */ /* 0x0001e2000c101124 */
[----:B------:R-:W-:Y:S05]  /*e280*/  @P5 BRA `(.L_x_509) ;  /* 0x00000000000c5947 */ /* 0x000fea0003800000 */
[----:B------:R-:W0:Y:S02]  /*e290*/  LDG.E.U8 R16, desc[UR36][R14.64+0xd8] ;  /* 0x0000d8240e107981 */ /* 0x000e24000c1e1100 */
[----:B0-----:R-:W-:-:S05]  /*e2a0*/  PRMT R3, R16, 0x8880, RZ ;  /* 0x0000888010037816 */ /* 0x001fca00000000ff */
[----:B------:R-:W-:-:S07]  /*e2b0*/  IMAD R2, R3, R18, RZ ;  /* 0x0000001203027224 */ /* 0x000fce00078e02ff */
.L_x_509:
[----:B------:R-:W-:Y:S05]  /*e2c0*/  BSYNC B1 ;  /* 0x0000000000017941 */ /* 0x000fea0003800000 */
.L_x_508:
[----:B0-----:R-:W-:Y:S01]  /*e2d0*/  @!P5 IMAD R3, R132, R17, R2 ;  /* 0x000000118403d224 */ /* 0x001fe200078e0202 */
[----:B------:R-:W-:Y:S04]  /*e2e0*/  BSSY B1, `(.L_x_510) ;  /* 0x0000006000017945 */ /* 0x000fe80003800000 */
[----:B------:R0:W-:Y:S01]  /*e2f0*/  @!P5 STG.E.U8 desc[UR36][R6.64+0xd8], R3 ;  /* 0x0000d8030600d986 */ /* 0x0001e2000c101124 */
[----:B------:R-:W-:Y:S05]  /*e300*/  @P6 BRA `(.L_x_511) ;  /* 0x00000000000c6947 */ /* 0x000fea0003800000 */
[----:B------:R-:W0:Y:S02]  /*e310*/  LDG.E.U8 R16, desc[UR36][R14.64+0xd9] ;  /* 0x0000d9240e107981 */ /* 0x000e24000c1e1100 */
[----:B0-----:R-:W-:-:S05]  /*e320*/  PRMT R3, R16, 0x8880, RZ ;  /* 0x0000888010037816 */ /* 0x001fca00000000ff */
[----:B------:R-:W-:-:S07]  /*e330*/  IMAD R2, R3, R18, RZ ;  /* 0x0000001203027224 */ /* 0x000fce00078e02ff */
.L_x_511:
[----:B------:R-:W-:Y:S05]  /*e340*/  BSYNC B1 ;  /* 0x0000000000017941 */ /* 0x000fea0003800000 */
.L_x_510:
[----:B------:R-:W-:Y:S01]  /*e350*/  @!P6 IMAD R133, R133, R17, R2 ;  /* 0x000000118585e224 */ /* 0x000fe200078e0202 */
[----:B------:R-:W-:Y:S04]  /*e360*/  BSSY B1, `(.L_x_512) ;  /* 0x0000006000017945 */ /* 0x000fe80003800000 */
[----:B------:R0:W-:Y:S01]  /*e370*/  @!P6 STG.E.U8 desc[UR36][R6.64+0xd9], R133 ;  /* 0x0000d9850600e986 */ /* 0x0001e2000c101124 */
[----:B------:R-:W-:Y:S05]  /*e380*/  @P1 BRA `(.L_x_513) ;  /* 0x00000000000c1947 */ /* 0x000fea0003800000 */
[----:B------:R-:W0:Y:S02]  /*e390*/  LDG.E.U8 R16, desc[UR36][R156.64+0xd8] ;  /* 0x0000d8249c107981 */ /* 0x000e24000c1e1100 */
[----:B0-----:R-:W-:-:S05]  /*e3a0*/  PRMT R3, R16, 0x8880, RZ ;  /* 0x0000888010037816 */ /* 0x001fca00000000ff */
[----:B------:R-:W-:-:S07]  /*e3b0*/  IMAD R2, R3, R18, RZ ;  /* 0x0000001203027224 */ /* 0x000fce00078e02ff */
.L_x_513:
[----:B------:R-:W-:Y:S05]  /*e3c0*/  BSYNC B1 ;  /* 0x0000000000017941 */ /* 0x000fea0003800000 */
.L_x_512:
        /* <DEDUP_REMOVED lines=12> */
.L_x_515:
[----:B------:R-:W-:Y:S05]  /*e490*/  BSYNC B1 ;  /* 0x0000000000017941 */ /* 0x000fea0003800000 */
.L_x_514:
[----:B------:R-:W-:Y:S01]  /*e4a0*/  @!P4 IMAD R135, R135, R17, R2 ;  /* 0x000000118787c224 */ /* 0x000fe200078e0202 */
[----:B------:R-:W-:Y:S04]  /*e4b0*/  BSSY B1, `(.L_x_516) ;  /* 0x0000006000017945 */ /* 0x000fe80003800000 */
[----:B------:R0:W-:Y:S01]  /*e4c0*/  @!P4 STG.E.U8 desc[UR36][R8.64+0xd9], R135 ;  /* 0x0000d9870800c986 */ /* 0x0001e2000c101124 */
[----:B------:R-:W-:Y:S05]  /*e4d0*/  @P3 BRA `(.L_x_517) ;  /* 0x00000000000c3947 */ /* 0x000fea0003800000 */
[----:B------:R-:W0:Y:S02]  /*e4e0*/  LDG.E.U8 R16, desc[UR36][R14.64+0xe0] ;  /* 0x0000e0240e107981 */ /* 0x000e24000c1e1100 */
[----:B0-----:R-:W-:-:S05]  /*e4f0*/  PRMT R3, R16, 0x8880, RZ ;  /* 0x0000888010037816 */ /* 0x001fca00000000ff */
[----:B------:R-:W-:-:S07]  /*e500*/  IMAD R2, R3, R18, RZ ;  /* 0x0000001203027224 */ /* 0x000fce00078e02ff */
.L_x_517:
[----:B------:R-:W-:Y:S05]  /*e510*/  BSYNC B1 ;  /* 0x0000000000017941 */ /* 0x000fea0003800000 */
.L_x_516:
[----:B0-----:R-:W-:Y:S01]  /*e520*/  @!P3 IMAD R3, R136, R17, R2 ;  /* 0x000000118803b224 */ /* 0x001fe200078e0202 */
[----:B------:R-:W-:Y:S04]  /*e530*/  BSSY B1, `(.L_x_518) ;  /* 0x0000006000017945 */ /* 0x000fe80003800000 */
[----:B------:R0:W-:Y:S01]  /*e540*/  @!P3 STG.E.U8 desc[UR36][R6.64+0xe0], R3 ;  /* 0x0000e0030600b986 */ /* 0x0001e2000c101124 */
[----:B------:R-:W-:Y:S05]  /*e550*/  @P5 BRA `(.L_x_519) ;  /* 0x00000000000c5947 */ /* 0x000fea0003800000 */
[----:B------:R-:W0:Y:S02]  /*e560*/  LDG.E.U8 R16, desc[UR36][R14.64+0xe1] ;  /* 0x0000e1240e107981 */ /* 0x000e24000c1e1100 */
[----:B0-----:R-:W-:-:S05]  /*e570*/  PRMT R3, R16, 0x8880, RZ ;  /* 0x0000888010037816 */ /* 0x001fca00000000ff */
[----:B------:R-:W-:-:S07]  /*e580*/  IMAD R2, R3, R18, RZ ;  /* 0x0000001203027224 */ /* 0x000fce00078e02ff */
.L_x_519:
[----:B------:R-:W-:Y:S05]  /*e590*/  BSYNC B1 ;  /* 0x0000000000017941 */ /* 0x000fea0003800000 */
.L_x_518:
[----:B------:R-:W-:Y:S01]  /*e5a0*/  @!P5 IMAD R137, R137, R17, R2 ;  /* 0x000000118989d224 */ /* 0x000fe200078e0202 */
[----:B------:R-:W-:Y:S04]  /*e5b0*/  BSSY B1, `(.L_x_520) ;  /* 0x0000006000017945 */ /* 0x000fe80003800000 */
[----:B------:R0:W-:Y:S01]  /*e5c0*/  @!P5 STG.E.U8 desc[UR36][R6.64+0xe1], R137 ;  /* 0x0000e1890600d986 */ /* 0x0001e2000c101124 */
[----:B------:R-:W-:Y:S05]  /*e5d0*/  @P6 BRA `(.L_x_521) ;  /* 0x00000000000c6947 */ /* 0x000fea0003800000 */
[----:B------:R-:W0:Y:S02]  /*e5e0*/  LDG.E.U8 R16, desc[UR36][R156.64+0xe0] ;  /* 0x0000e0249c107981 */ /* 0x000e24000c1e1100 */
[----:B0-----:R-:W-:-:S05]  /*e5f0*/  PRMT R3, R16, 0x8880, RZ ;  /* 0x0000888010037816 */ /* 0x001fca00000000ff */
[----:B------:R-:W-:-:S07]  /*e600*/  IMAD R2, R3, R18, RZ ;  /* 0x0000001203027224 */ /* 0x000fce00078e02ff */
.L_x_521:
[----:B------:R-:W-:Y:S05]  /*e610*/  BSYNC B1 ;  /* 0x0000000000017941 */ /* 0x000fea0003800000 */
.L_x_520:
[----:B0-----:R-:W-:Y:S01]  /*e620*/  @!P6 IMAD R3, R138, R17, R2 ;  /* 0x000000118a03e224 */ /* 0x001fe200078e0202 */
[----:B------:R-:W-:Y:S04]  /*e630*/  BSSY B1, `(.L_x_522) ;  /* 0x0000006000017945 */ /* 0x000fe80003800000 */
[----:B------:R0:W-:Y:S01]  /*e640*/  @!P6 STG.E.U8 desc[UR36][R8.64+0xe0], R3 ;  /* 0x0000e0030800e986 */ /* 0x0001e2000c101124 */
[----:B------:R-:W-:Y:S05]  /*e650*/  @P1 BRA `(.L_x_523) ;  /* 0x00000000000c1947 */ /* 0x000fea0003800000 */
[----:B------:R-:W0:Y:S02]  /*e660*/  LDG.E.U8 R16, desc[UR36][R156.64+0xe1] ;  /* 0x0000e1249c107981 */ /* 0x000e24000c1e1100 */
[----:B0-----:R-:W-:-:S05]  /*e670*/  PRMT R3, R16, 0x8880, RZ ;  /* 0x0000888010037816 */ /* 0x001fca00000000ff */
[----:B------:R-:W-:-:S07]  /*e680*/  IMAD R2, R3, R18, RZ ;  /* 0x0000001203027224 */ /* 0x000fce00078e02ff */
.L_x_523:
[----:B------:R-:W-:Y:S05]  /*e690*/  BSYNC B1 ;  /* 0x0000000000017941 */ /* 0x000fea0003800000 */
.L_x_522:
        /* <DEDUP_REMOVED lines=12> */
.L_x_525:
[----:B------:R-:W-:Y:S05]  /*e760*/  BSYNC B1 ;  /* 0x0000000000017941 */ /* 0x000fea0003800000 */
.L_x_524:
[----:B0-----:R-:W-:Y:S01]  /*e770*/  @!P5 IMAD R3, R140, R17, R2 ;  /* 0x000000118c03d224 */ /* 0x001fe200078e0202 */
[----:B------:R-:W-:Y:S04]  /*e780*/  BSSY B1, `(.L_x_526) ;  /* 0x0000006000017945 */ /* 0x000fe80003800000 */
[----:B------:R0:W-:Y:S01]  /*e790*/  @!P5 STG.E.U8 desc[UR36][R6.64+0xe8], R3 ;  /* 0x0000e8030600d986 */ /* 0x0001e2000c101124 */
[----:B------:R-:W-:Y:S05]  /*e7a0*/  @P3 BRA `(.L_x_527) ;  /* 0x00000000000c3947 */ /* 0x000fea0003800000 */
[----:B------:R-:W0:Y:S02]  /*e7b0*/  LDG.E.U8 R16, desc[UR36][R14.64+0xe9] ;  /* 0x0000e9240e107981 */ /* 0x000e24000c1e1100 */
[----:B0-----:R-:W-:-:S05]  /*e7c0*/  PRMT R3, R16, 0x8880, RZ ;  /* 0x0000888010037816 */ /* 0x001fca00000000ff */
[----:B------:R-:W-:-:S07]  /*e7d0*/  IMAD R2, R3, R18, RZ ;  /* 0x0000001203027224 */ /* 0x000fce00078e02ff */
.L_x_527:
[----:B------:R-:W-:Y:S05]  /*e7e0*/  BSYNC B1 ;  /* 0x0000000000017941 */ /* 0x000fea0003800000 */
.L_x_526:
[----:B------:R-:W-:Y:S01]  /*e7f0*/  @!P3 IMAD R141, R141, R17, R2 ;  /* 0x000000118d8db224 */ /* 0x000fe200078e0202 */
[----:B------:R-:W-:Y:S04]  /*e800*/  BSSY B1, `(.L_x_528) ;  /* 0x0000006000017945 */ /* 0x000fe80003800000 */
[----:B------:R0:W-:Y:S01]  /*e810*/  @!P3 STG.E.U8 desc[UR36][R6.64+0xe9], R141 ;  /* 0x0000e98d0600b986 */ /* 0x0001e2000c101124 */
[----:B------:R-:W-:Y:S05]  /*e820*/  @P1 BRA `(.L_x_529) ;  /* 0x00000000000c1947 */ /* 0x000fea0003800000 */
[----:B------:R-:W0:Y:S02]  /*e830*/  LDG.E.U8 R16, desc[UR36][R156.64+0xe8] ;  /* 0x0000e8249c107981 */ /* 0x000e24000c1e1100 */
[----:B0-----:R-:W-:-:S05]  /*e840*/  PRMT R3, R16, 0x8880, RZ ;  /* 0x0000888010037816 */ /* 0x001fca00000000ff */
[----:B------:R-:W-:-:S07]  /*e850*/  IMAD R2, R3, R18, RZ ;  /* 0x0000001203027224 */ /* 0x000fce00078e02ff */
.L_x_529:
[----:B------:R-:W-:Y:S05]  /*e860*/  BSYNC B1 ;  /* 0x0000000000017941 */ /* 0x000fea0003800000 */
.L_x_528:
[----:B0-----:R-:W-:Y:S01]  /*e870*/  @!P1 IMAD R3, R142, R17, R2 ;  /* 0x000000118e039224 */ /* 0x001fe200078e0202 */
[----:B------:R-:W-:Y:S04]  /*e880*/  BSSY B1, `(.L_x_530) ;  /* 0x0000006000017945 */ /* 0x000fe80003800000 */
[----:B------:R0:W-:Y:S01]  /*e890*/  @!P1 STG.E.U8 desc[UR36][R8.64+0xe8], R3 ;  /* 0x0000e80308009986 */ /* 0x0001e2000c101124 */
[----:B------:R-:W-:Y:S05]  /*e8a0*/  @P6 BRA `(.L_x_531) ;  /* 0x00000000000c6947 */ /* 0x000fea0003800000 */
[----:B------:R-:W0:Y:S02]  /*e8b0*/  LDG.E.U8 R16, desc[UR36][R156.64+0xe9] ;  /* 0x0000e9249c107981 */ /* 0x000e24000c1e1100 */
[----:B0-----:R-:W-:-:S05]  /*e8c0*/  PRMT R3, R16, 0x8880, RZ ;  /* 0x0000888010037816 */ /* 0x001fca00000000ff */
[----:B------:R-:W-:-:S07]  /*e8d0*/  IMAD R2, R3, R18, RZ ;  /* 0x0000001203027224 */ /* 0x000fce00078e02ff */
.L_x_531:
[----:B------:R-:W-:Y:S05]  /*e8e0*/  BSYNC B1 ;  /* 0x0000000000017941 */ /* 0x000fea0003800000 */
.L_x_530:
[----:B------:R-:W-:Y:S01]  /*e8f0*/  @!P6 IMAD R143, R143, R17, R2 ;  /* 0x000000118f8fe224 */ /* 0x000fe200078e0202 */
[----:B------:R-:W-:Y:S04]  /*e900*/  BSSY B1, `(.L_x_532) ;  /* 0x0000006000017945 */ /* 0x000fe80003800000 */
[----:B------:R0:W-:Y:S01]  /*e910*/  @!P6 STG.E.U8 desc[UR36][R8.64+0xe9], R143 ;  /* 0x0000e98f0800e986 */ /* 0x0001e2000c101124 */
[----:B------:R-:W-:Y:S05]  /*e920*/  @P4 BRA `(.L_x_533) ;  /* 0x00000000000c4947 */ /* 0x000fea0003800000 */
[----:B------:R-:W0:Y:S02]  /*e930*/  LDG.E.U8 R16, desc[UR36][R14.64+0xf0] ;  /* 0x0000f0240e107981 */ /* 0x000e24000c1e1100 */
[----:B0-----:R-:W-:-:S05]  /*e940*/  PRMT R3, R16, 0x8880, RZ ;  /* 0x0000888010037816 */ /* 0x001fca00000000ff */
[----:B------:R-:W-:-:S07]  /*e950*/  IMAD R2, R3, R18, RZ ;  /* 0x0000001203027224 */ /* 0x000fce00078e02ff */
.L_x_533:
[----:B------:R-:W-:Y:S05]  /*e960*/  BSYNC B1 ;  /* 0x0000000000017941 */ /* 0x000fea0003800000 */
.L_x_532:
[----:B------:R-:W-:Y:S01]  /*e970*/  ISETP.LT.OR P3, PT, R0, 0xf2, !P2 ;  /* 0x000000f20000780c */ /* 0x000fe20005761670 */
[----:B0-----:R-:W-:Y:S01]  /*e980*/  @!P4 IMAD R3, R144, R17, R2 ;  /* 0x000000119003c224 */ /* 0x001fe200078e0202 */
[----:B------:R-:W-:Y:S01]  /*e990*/  BSSY B1, `(.L_x_534) ;  /* 0x000000b000017945 */ /* 0x000fe20003800000 */
[C---:B------:R-:W-:Y:S02]  /*e9a0*/  ISETP.LT.OR P1, PT, R0.reuse, 0xf1, !P0 ;  /* 0x000000f10000780c */ /* 0x040fe40004721670 */
[C---:B------:R-:W-:Y:S01]  /*e9b0*/  ISETP.LT.OR P5, PT, R0.reuse, 0xf2, !P0 ;  /* 0x000000f20000780c */ /* 0x040fe200047a1670 */
[----:B------:R0:W-:Y:S01]  /*e9c0*/  @!P4 STG.E.U8 desc[UR36][R6.64+0xf0], R3 ;  /* 0x0000f0030600c986 */ /* 0x0001e2000c101124 */
[C---:B------:R-:W-:Y:S02]  /*e9d0*/  ISETP.LT.OR P4, PT, R0.reuse, 0xf9, !P2 ;  /* 0x000000f90000780c */ /* 0x040fe40005781670 */
[C---:B------:R-:W-:Y:S02]  /*e9e0*/  ISETP.LT.OR P2, PT, R0.reuse, 0xfa, !P2 ;  /* 0x000000fa0000780c */ /* 0x040fe40005741670 */
[----:B------:R-:W-:-:S02]  /*e9f0*/  ISETP.LT.OR P6, PT, R0, 0xf9, !P0 ;  /* 0x000000f90000780c */ /* 0x000fc400047c1670 */
[----:B------:R-:W-:Y:S11]  /*ea00*/  @P3 BRA `(.L_x_535) ;  /* 0x00000000000c3947 */ /* 0x000ff60003800000 */
[----:B------:R-:W0:Y:S02]  /*ea10*/  LDG.E.U8 R16, desc[UR36][R14.64+0xf1] ;  /* 0x0000f1240e107981 */ /* 0x000e24000c1e1100 */
[----:B0-----:R-:W-:-:S05]  /*ea20*/  PRMT R3, R16, 0x8880, RZ ;  /* 0x0000888010037816 */ /* 0x001fca00000000ff */
[----:B------:R-:W-:-:S07]  /*ea30*/  IMAD R2, R3, R18, RZ ;  /* 0x0000001203027224 */ /* 0x000fce00078e02ff */
.L_x_535:
[----:B------:R-:W-:Y:S05]  /*ea40*/  BSYNC B1 ;  /* 0x0000000000017941 */ /* 0x000fea0003800000 */
.L_x_534:
[----:B------:R-:W-:Y:S01]  /*ea50*/  @!P3 IMAD R145, R145, R17, R2 ;  /* 0x000000119191b224 */ /* 0x000fe200078e0202 */
[----:B------:R-:W-:Y:S04]  /*ea60*/  BSSY B1, `(.L_x_536) ;  /* 0x0000006000017945 */ /* 0x000fe80003800000 */
[----:B------:R0:W-:Y:S01]  /*ea70*/  @!P3 STG.E.U8 desc[UR36][R6.64+0xf1], R145 ;  /* 0x0000f1910600b986 */ /* 0x0001e2000c101124 */
[----:B------:R-:W-:Y:S05]  /*ea80*/  @P1 BRA `(.L_x_537) ;  /* 0x00000000000c1947 */ /* 0x000fea0003800000 */
[----:B------:R-:W0:Y:S02]  /*ea90*/  LDG.E.U8 R16, desc[UR36][R156.64+0xf0] ;  /* 0x0000f0249c107981 */ /* 0x000e24000c1e1100 */
[----:B0-----:R-:W-:-:S05]  /*eaa0*/  PRMT R3, R16, 0x8880, RZ ;  /* 0x0000888010037816 */ /* 0x001fca00000000ff */
[----:B------:R-:W-:-:S07]  /*eab0*/  IMAD R2, R3, R18, RZ ;  /* 0x0000001203027224 */ /* 0x000fce00078e02ff */
.L_x_537:
[----:B------:R-:W-:Y:S05]  /*eac0*/  BSYNC B1 ;  /* 0x0000000000017941 */ /* 0x000fea0003800000 */
.L_x_536:
[----:B0-----:R-:W-:Y:S01]  /*ead0*/  @!P1 IMAD R3, R146, R17, R2 ;  /* 0x0000001192039224 */ /* 0x001fe200078e0202 */
[----:B------:R-:W-:Y:S04]  /*eae0*/  BSSY B1, `(.L_x_538) ;  /* 0x0000006000017945 */ /* 0x000fe80003800000 */
[----:B------:R0:W-:Y:S01]  /*eaf0*/  @!P1 STG.E.U8 desc[UR36][R8.64+0xf0], R3 ;  /* 0x0000f00308009986 */ /* 0x0001e2000c101124 */
[----:B------:R-:W-:Y:S05]  /*eb00*/  @P5 BRA `(.L_x_539) ;  /* 0x00000000000c5947 */ /* 0x000fea0003800000 */
[----:B------:R-:W0:Y:S02]  /*eb10*/  LDG.E.U8 R16, desc[UR36][R156.64+0xf1] ;  /* 0x0000f1249c107981 */ /* 0x000e24000c1e1100 */
[----:B0-----:R-:W-:-:S05]  /*eb20*/  PRMT R3, R16, 0x8880, RZ ;  /* 0x0000888010037816 */ /* 0x001fca00000000ff */
[----:B------:R-:W-:-:S07]  /*eb30*/  IMAD R2, R3, R18, RZ ;  /* 0x0000001203027224 */ /* 0x000fce00078e02ff */
.L_x_539:
[----:B------:R-:W-:Y:S05]  /*eb40*/  BSYNC B1 ;  /* 0x0000000000017941 */ /* 0x000fea0003800000 */
.L_x_538:
[----:B------:R-:W-:Y:S01]  /*eb50*/  @!P5 IMAD R147, R147, R17, R2 ;  /* 0x000000119393d224 */ /* 0x000fe200078e0202 */
[----:B------:R-:W-:Y:S04]  /*eb60*/  BSSY B1, `(.L_x_540) ;  /* 0x0000006000017945 */ /* 0x000fe80003800000 */
[----:B------:R0:W-:Y:S01]  /*eb70*/  @!P5 STG.E.U8 desc[UR36][R8.64+0xf1], R147 ;  /* 0x0000f1930800d986 */ /* 0x0001e2000c101124 */
[----:B------:R-:W-:Y:S05]  /*eb80*/  @P4 BRA `(.L_x_541) ;  /* 0x00000000000c4947 */ /* 0x000fea0003800000 */
[----:B------:R-:W0:Y:S02]  /*eb90*/  LDG.E.U8 R16, desc[UR36][R14.64+0xf8] ;  /* 0x0000f8240e107981 */ /* 0x000e24000c1e1100 */
[----:B0-----:R-:W-:-:S05]  /*eba0*/  PRMT R3, R16, 0x8880, RZ ;  /* 0x0000888010037816 */ /* 0x001fca00000000ff */
[----:B------:R-:W-:-:S07]  /*ebb0*/  IMAD R2, R3, R18, RZ ;  /* 0x0000001203027224 */ /* 0x000fce00078e02ff */
.L_x_541:
[----:B------:R-:W-:Y:S05]  /*ebc0*/  BSYNC B1 ;  /* 0x0000000000017941 */ /* 0x000fea0003800000 */
.L_x_540:
[----:B0-----:R-:W-:Y:S01]  /*ebd0*/  @!P4 IMAD R3, R148, R17, R2 ;  /* 0x000000119403c224 */ /* 0x001fe200078e0202 */
[----:B------:R-:W-:Y:S04]  /*ebe0*/  BSSY B1, `(.L_x_542) ;  /* 0x0000006000017945 */ /* 0x000fe80003800000 */
[----:B------:R0:W-:Y:S01]  /*ebf0*/  @!P4 STG.E.U8 desc[UR36][R6.64+0xf8], R3 ;  /* 0x0000f8030600c986 */ /* 0x0001e2000c101124 */
[----:B------:R-:W-:Y:S05]  /*ec00*/  @P2 BRA `(.L_x_543) ;  /* 0x00000000000c2947 */ /* 0x000fea0003800000 */
[----:B------:R-:W0:Y:S02]  /*ec10*/  LDG.E.U8 R16, desc[UR36][R14.64+0xf9] ;  /* 0x0000f9240e107981 */ /* 0x000e24000c1e1100 */
[----:B0-----:R-:W-:-:S05]  /*ec20*/  PRMT R3, R16, 0x8880, RZ ;  /* 0x0000888010037816 */ /* 0x001fca00000000ff */
[----:B------:R-:W-:-:S07]  /*ec30*/  IMAD R2, R3, R18, RZ ;  /* 0x0000001203027224 */ /* 0x000fce00078e02ff */
.L_x_543:
[----:B------:R-:W-:Y:S05]  /*ec40*/  BSYNC B1 ;  /* 0x0000000000017941 */ /* 0x000fea0003800000 */
.L_x_542:
[----:B------:R-:W-:Y:S01]  /*ec50*/  @!P2 IMAD R149, R149, R17, R2 ;  /* 0x000000119595a224 */ /* 0x000fe200078e0202 */
[----:B------:R-:W-:Y:S04]  /*ec60*/  BSSY B1, `(.L_x_544) ;  /* 0x0000006000017945 */ /* 0x000fe80003800000 */
[----:B------:R0:W-:Y:S01]  /*ec70*/  @!P2 STG.E.U8 desc[UR36][R6.64+0xf9], R149 ;  /* 0x0000f9950600a986 */ /* 0x0001e2000c101124 */
[----:B------:R-:W-:Y:S05]  /*ec80*/  @P6 BRA `(.L_x_545) ;  /* 0x00000000000c6947 */ /* 0x000fea0003800000 */
[----:B------:R-:W0:Y:S02]  /*ec90*/  LDG.E.U8 R16, desc[UR36][R156.64+0xf8] ;  /* 0x0000f8249c107981 */ /* 0x000e24000c1e1100 */
[----:B0-----:R-:W-:-:S05]  /*eca0*/  PRMT R3, R16, 0x8880, RZ ;  /* 0x0000888010037816 */ /* 0x001fca00000000ff */
[----:B------:R-:W-:-:S07]  /*ecb0*/  IMAD R2, R3, R18, RZ ;  /* 0x0000001203027224 */ /* 0x000fce00078e02ff */
.L_x_545:
[----:B------:R-:W-:Y:S05]  /*ecc0*/  BSYNC B1 ;  /* 0x0000000000017941 */ /* 0x000fea0003800000 */
.L_x_544:
[----:B0-----:R-:W-:Y:S01]  /*ecd0*/  @!P6 IMAD R3, R150, R17, R2 ;  /* 0x000000119603e224 */ /* 0x001fe200078e0202 */
[----:B------:R-:W-:Y:S01]  /*ece0*/  ISETP.LT.OR P0, PT, R0, 0xfa, !P0 ;  /* 0x000000fa0000780c */ /* 0x000fe20004701670 */
[----:B------:R-:W-:Y:S03]  /*ecf0*/  BSSY B1, `(.L_x_546) ;  /* 0x0000006000017945 */ /* 0x000fe60003800000 */
[----:B------:R0:W-:Y:S09]  /*ed00*/  @!P6 STG.E.U8 desc[UR36][R8.64+0xf8], R3 ;  /* 0x0000f8030800e986 */ /* 0x0001f2000c101124 */
[----:B------:R-:W-:Y:S05]  /*ed10*/  @P0 BRA `(.L_x_547) ;  /* 0x00000000000c0947 */ /* 0x000fea0003800000 */
[----:B------:R-:W0:Y:S02]  /*ed20*/  LDG.E.U8 R16, desc[UR36][R156.64+0xf9] ;  /* 0x0000f9249c107981 */ /* 0x000e24000c1e1100 */
[----:B0-----:R-:W-:-:S05]  /*ed30*/  PRMT R3, R16, 0x8880, RZ ;  /* 0x0000888010037816 */ /* 0x001fca00000000ff */
[----:B------:R-:W-:-:S07]  /*ed40*/  IMAD R2, R3, R18, RZ ;  /* 0x0000001203027224 */ /* 0x000fce00078e02ff */
.L_x_547:
[----:B------:R-:W-:Y:S05]  /*ed50*/  BSYNC B1 ;  /* 0x0000000000017941 */ /* 0x000fea0003800000 */
.L_x_546:
[----:B------:R-:W-:Y:S01]  /*ed60*/  IMAD R151, R151, R17, R2 ;  /* 0x0000001197977224 */ /* 0x000fe200078e0202 */
[----:B------:R-:W-:Y:S06]  /*ed70*/  @P0 BRA `(.L_x_548) ;  /* 0x0000003800180947 */ /* 0x000fec0003800000 */
[----:B------:R0:W-:Y:S01]  /*ed80*/  STG.E.U8 desc[UR36][R8.64+0xf9], R151 ;  /* 0x0000f99708007986 */ /* 0x0001e2000c101124 */
[----:B------:R-:W-:Y:S05]  /*ed90*/  BRA `(.L_x_548) ;  /* 0x0000003800107947 */ /* 0x000fea0003800000 */
.L_x_35:
[----:B------:R-:W2:Y:S04]  /*eda0*/  LDL.LU R2, [R1] ;  /* 0x0000000001027983 */ /* 0x000ea80000300800 */
[----:B------:R-:W3:Y:S04]  /*edb0*/  LDL.LU R3, [R1+0xc] ;  /* 0x00000c0001037983 */ /* 0x000ee80000300800 */
[----:B------:R-:W4:Y:S04]  /*edc0*/  LDL.LU R12, [R1+0x14] ;  /* 0x00001400010c7983 */ /* 0x000f280000300800 */
[----:B------:R-:W5:Y:S04]  /*edd0*/  LDL.LU R13, [R1+0x98] ;  /* 0x00009800010d7983 */ /* 0x000f680000300800 */
        /* <DEDUP_REMOVED lines=61> */
[----:B------:R-:W5:Y:S01]  /*f1b0*/  LDL.LU R178, [R1+0x194] ;  /* 0x0001940001b27983 */ /* 0x000f620000300800 */
[----:B------:R-:W-:-:S03]  /*f1c0*/  ISETP.GE.AND P0, PT, R154, 0x1, PT ;  /* 0x000000019a00780c */ /* 0x000fc60003f06270 */
[----:B------:R-:W5:Y:S04]  /*f1d0*/  LDL.LU R177, [R1+0x198] ;  /* 0x0001980001b17983 */ /* 0x000f680000300800 */
[----:B------:R-:W5:Y:S04]  /*f1e0*/  LDL.LU R176, [R1+0x19c] ;  /* 0x00019c0001b07983 */ /* 0x000f680000300800 */
[----:B------:R-:W5:Y:S04]  /*f1f0*/  LDL.LU R175, [R1+0x1a0] ;  /* 0x0001a00001af7983 */ /* 0x000f680000300800 */
[----:B------:R-:W5:Y:S01]  /*f200*/  LDL.LU R174, [R1+0x1a4] ;  /* 0x0001a40001ae7983 */ /* 0x000f620000300800 */
[----:B------:R-:W-:-:S03]  /*f210*/  ISETP.LT.OR P1, PT, R0, 0x1, !P0 ;  /* 0x000000010000780c */ /* 0x000fc60004721670 */
        /* <DEDUP_REMOVED lines=13> */
[----:B--2---:R-:W-:-:S03]  /*f2f0*/  @!P1 IMAD R2, R2, R17, RZ ;  /* 0x0000001102029224 */ /* 0x004fc600078e02ff */
        /* <DEDUP_REMOVED lines=9> */
[----:B------:R0:W-:Y:S04]  /*f390*/  @!P1 STG.E.U8 desc[UR36][R4.64], R2 ;  /* 0x0000000204009986 */ /* 0x0001e8000c101124 */
[----:B0-----:R-:W3:Y:S01]  /*f3a0*/  LDL.LU R2, [R1+0x4] ;  /* 0x0000040001027983 */ /* 0x001ee20000300800 */
[----:B------:R-:W-:-:S02]  /*f3b0*/  ISETP.LT.OR P1, PT, R0, 0x2, !P0 ;  /* 0x000000020000780c */ /* 0x000fc40004721670 */
[----:B------:R-:W-:-:S11]  /*f3c0*/  ISETP.GE.AND P2, PT, R154, 0x9, PT ;  /* 0x000000099a00780c */ /* 0x000fd60003f46270 */
[----:B---3--:R-:W-:-:S05]  /*f3d0*/  @!P1 IMAD R2, R2, R17, RZ ;  /* 0x0000001102029224 */ /* 0x008fca00078e02ff */
[----:B------:R0:W-:Y:S04]  /*f3e0*/  @!P1 STG.E.U8 desc[UR36][R4.64+0x1], R2 ;  /* 0x0000010204009986 */ /* 0x0001e8000c101124 */
[----:B0-----:R-:W3:Y:S01]  /*f3f0*/  LDL.LU R2, [R1+0x8] ;  /* 0x0000080001027983 */ /* 0x001ee20000300800 */
[C---:B------:R-:W-:Y:S02]  /*f400*/  ISETP.LT.OR P1, PT, R0.reuse, 0x1, !P2 ;  /* 0x000000010000780c */ /* 0x040fe40005721670 */
[C---:B------:R-:W-:Y:S02]  /*f410*/  ISETP.LT.OR P3, PT, R0.reuse, 0x2, !P2 ;  /* 0x000000020000780c */ /* 0x040fe40005761670 */
[----:B------:R-:W-:-:S09]  /*f420*/  ISETP.LT.OR P4, PT, R0, 0x9, !P0 ;  /* 0x000000090000780c */ /* 0x000fd20004781670 */
[----:B---3--:R-:W-:-:S05]  /*f430*/  @!P1 IMAD R2, R2, R17, RZ ;  /* 0x0000001102029224 */ /* 0x008fca00078e02ff */
[----:B------:R0:W-:Y:S04]  /*f440*/  @!P1 STG.E.U8 desc[UR36][R10.64], R2 ;  /* 0x000000020a009986 */ /* 0x0001e8000c101124 */
[----:B0-----:R-:W3:Y:S01]  /*f450*/  LDL.LU R2, [R1+0x10] ;  /* 0x0000100001027983 */ /* 0x001ee20000300800 */
[----:B------:R-:W-:Y:S01]  /*f460*/  @!P3 IMAD R3, R3, R17, RZ ;  /* 0x000000110303b224 */ /* 0x000fe200078e02ff */
[C---:B------:R-:W-:Y:S02]  /*f470*/  ISETP.LT.OR P1, PT, R0.reuse, 0xa, !P0 ;  /* 0x0000000a0000780c */ /* 0x040fe40004721670 */
[C---:B------:R-:W-:Y:S02]  /*f480*/  ISETP.LT.OR P5, PT, R0.reuse, 0x9, !P2 ;  /* 0x000000090000780c */ /* 0x040fe400057a1670 */
[----:B------:R0:W-:Y:S01]  /*f490*/  @!P3 STG.E.U8 desc[UR36][R10.64+0x1], R3 ;  /* 0x000001030a00b986 */ /* 0x0001e2000c101124 */
[----:B------:R-:W-:-:S03]  /*f4a0*/  ISETP.LT.OR P6, PT, R0, 0xa, !P2 ;  /* 0x0000000a0000780c */ /* 0x000fc600057c1670 */
[----:B0-----:R-:W5:Y:S01]  /*f4b0*/  LDL.LU R3, [R1+0x18] ;  /* 0x0000180001037983 */ /* 0x001f620000300800 */
[----:B---3--:R-:W-:-:S05]  /*f4c0*/  @!P4 IMAD R2, R2, R17, RZ ;  /* 0x000000110202c224 */ /* 0x008fca00078e02ff */
[----:B------:R0:W-:Y:S04]  /*f4d0*/  @!P4 STG.E.U8 desc[UR36][R4.64+0x8], R2 ;  /* 0x000008020400c986 */ /* 0x0001e8000c101124 */
[----:B0-----:R-:W3:Y:S01]  /*f4e0*/  LDL.LU R2, [R1+0x1c] ;  /* 0x00001c0001027983 */ /* 0x001ee20000300800 */
[-C--:B----4-:R-:W-:Y:S02]  /*f4f0*/  @!P1 IMAD R12, R12, R17.reuse, RZ ;  /* 0x000000110c0c9224 */ /* 0x090fe400078e02ff */
[----:B-----5:R-:W-:-:S03]  /*f500*/  @!P5 IMAD R3, R3, R17, RZ ;  /* 0x000000110303d224 */ /* 0x020fc600078e02ff */
[----:B------:R0:W-:Y:S04]  /*f510*/  @!P1 STG.E.U8 desc[UR36][R4.64+0x9], R12 ;  /* 0x0000090c04009986 */ /* 0x0001e8000c101124 */
[----:B------:R1:W-:Y:S04]  /*f520*/  @!P5 STG.E.U8 desc[UR36][R10.64+0x8], R3 ;  /* 0x000008030a00d986 */ /* 0x0003e8000c101124 */
[----:B0-----:R-:W4:Y:S04]  /*f530*/  LDL.LU R12, [R1+0x28] ;  /* 0x00002800010c7983 */ /* 0x001f280000300800 */
[----:B-1----:R-:W5:Y:S01]  /*f540*/  LDL.LU R3, [R1+0x20] ;  /* 0x0000200001037983 */ /* 0x002f620000300800 */
[----:B---3--:R-:W-:-:S05]  /*f550*/  @!P6 IMAD R2, R2, R17, RZ ;  /* 0x000000110202e224 */ /* 0x008fca00078e02ff */
[----:B------:R0:W-:Y:S04]  /*f560*/  @!P6 STG.E.U8 desc[UR36][R10.64+0x9], R2 ;  /* 0x000009020a00e986 */ /* 0x0001e8000c101124 */
[----:B0-----:R-:W3:Y:S01]  /*f570*/  LDL.LU R2, [R1+0x24] ;  /* 0x0000240001027983 */ /* 0x001ee20000300800 */
[C---:B------:R-:W-:Y:S02]  /*f580*/  ISETP.LT.OR P3, PT, R0.reuse, 0x11, !P0 ;  /* 0x000000110000780c */ /* 0x040fe40004761670 */
[----:B------:R-:W-:-:S11]  /*f590*/  ISETP.LT.OR P4, PT, R0, 0x12, !P0 ;  /* 0x000000120000780c */ /* 0x000fd60004781670 */
[----:B-----5:R-:W-:-:S05]  /*f5a0*/  @!P3 IMAD R3, R3, R17, RZ ;  /* 0x000000110303b224 */ /* 0x020fca00078e02ff */
[----:B------:R0:W-:Y:S04]  /*f5b0*/  @!P3 STG.E.U8 desc[UR36][R4.64+0x10], R3 ;  /* 0x000010030400b986 */ /* 0x0001e8000c101124 */
[----:B0-----:R-:W5:Y:S01]  /*f5c0*/  LDL.LU R3, [R1+0x2c] ;  /* 0x00002c0001037983 */ /* 0x001f620000300800 */
[----:B---3--:R-:W-:-:S05]  /*f5d0*/  @!P4 IMAD R2, R2, R17, RZ ;  /* 0x000000110202c224 */ /* 0x008fca00078e02ff */
[----:B------:R0:W-:Y:S04]  /*f5e0*/  @!P4 STG.E.U8 desc[UR36][R4.64+0x11], R2 ;  /* 0x000011020400c986 */ /* 0x0001e8000c101124 */
[----:B0-----:R-:W3:Y:S01]  /*f5f0*/  LDL.LU R2, [R1+0x30] ;  /* 0x0000300001027983 */ /* 0x001ee20000300800 */
[C---:B------:R-:W-:Y:S02]  /*f600*/  ISETP.LT.OR P1, PT, R0.reuse, 0x11, !P2 ;  /* 0x000000110000780c */ /* 0x040fe40005721670 */
[C---:B------:R-:W-:Y:S02]  /*f610*/  ISETP.LT.OR P5, PT, R0.reuse, 0x12, !P2 ;  /* 0x000000120000780c */ /* 0x040fe400057a1670 */
[----:B------:R-:W-:-:S09]  /*f620*/  ISETP.LT.OR P6, PT, R0, 0x19, !P0 ;  /* 0x000000190000780c */ /* 0x000fd200047c1670 */
        /* <DEDUP_REMOVED lines=43> */
[----:B-----5:R-:W-:-:S05]  /*f8e0*/  @!P6 IMAD R3, R3, R17, RZ ;  /* 0x000000110303e224 */ /* 0x020fca00078e02ff */
[----:B------:R0:W-:Y:S04]  /*f8f0*/  @!P6 STG.E.U8 desc[UR36][R4.64+0x29], R3 ;  /* 0x000029030400e986 */ /* 0x0001e8000c101124 */
[----:B0-----:R-:W5:Y:S01]  /*f900*/  LDL.LU R3, [R1+0x5c] ;  /* 0x00005c0001037983 */ /* 0x001f620000300800 */
        /* <DEDUP_REMOVED lines=48> */
[----:B------:R-:W-:-:S13]  /*fc10*/  ISETP.LT.OR P5, PT, R0, 0x42, !P2 ;  /* 0x000000420000780c */ /* 0x000fda00057a1670 */
[----:B----4-:R-:W-:-:S05]  /*fc20*/  @!P5 IMAD R12, R12, R17, RZ ;  /* 0x000000110c0cd224 */ /* 0x010fca00078e02ff */
[----:B------:R-:W-:Y:S01]  /*fc30*/  @!P5 STG.E.U8 desc[UR36][R10.64+0x41], R12 ;  /* 0x0000410c0a00d986 */ /* 0x000fe2000c101124 */
[----:B---3--:R-:W-:-:S05]  /*fc40*/  @!P4 IMAD R2, R2, R17, RZ ;  /* 0x000000110202c224 */ /* 0x008fca00078e02ff */
[----:B------:R0:W-:Y:S04]  /*fc50*/  @!P4 STG.E.U8 desc[UR36][R10.64+0x40], R2 ;  /* 0x000040020a00c986 */ /* 0x0001e8000c101124 */
[----:B0-----:R-:W3:Y:S04]  /*fc60*/  LDL.LU R2, [R1+0x90] ;  /* 0x0000900001027983 */ /* 0x001ee80000300800 */
[----:B------:R-:W4:Y:S01]  /*fc70*/  LDL.LU R12, [R1+0xac] ;  /* 0x0000ac00010c7983 */ /* 0x000f220000300800 */
[C---:B------:R-:W-:Y:S02]  /*fc80*/  ISETP.LT.OR P6, PT, R0.reuse, 0x49, !P0 ;  /* 0x000000490000780c */ /* 0x040fe400047c1670 */
[----:B------:R-:W-:-:S02]  /*fc90*/  ISETP.LT.OR P1, PT, R0, 0x4a, !P0 ;  /* 0x0000004a0000780c */ /* 0x000fc40004721670 */
[C---:B------:R-:W-:Y:S02]  /*fca0*/  ISETP.LT.OR P3, PT, R0.reuse, 0x49, !P2 ;  /* 0x000000490000780c */ /* 0x040fe40005761670 */
[C---:B------:R-:W-:Y:S02]  /*fcb0*/  ISETP.LT.OR P4, PT, R0.reuse, 0x4a, !P2 ;  /* 0x0000004a0000780c */ /* 0x040fe40005781670 */
[----:B------:R-:W-:-:S07]  /*fcc0*/  ISETP.LT.OR P5, PT, R0, 0x51, !P0 ;  /* 0x000000510000780c */ /* 0x000fce00047a1670 */
[----:B-----5:R-:W-:-:S05]  /*fcd0*/  @!P1 IMAD R3, R3, R17, RZ ;  /* 0x0000001103039224 */ /* 0x020fca00078e02ff */
[----:B------:R4:W-:Y:S01]  /*fce0*/  @!P1 STG.E.U8 desc[UR36][R4.64+0x49], R3 ;  /* 0x0000490304009986 */ /* 0x0009e2000c101124 */
[----:B------:R-:W-:Y:S01]  /*fcf0*/  ISETP.LT.OR P1, PT, R0, 0x51, !P2 ;  /* 0x000000510000780c */ /* 0x000fe20005721670 */
[-C--:B------:R-:W-:Y:S02]  /*fd00*/  @!P3 IMAD R13, R13, R17.reuse, RZ ;  /* 0x000000110d0db224 */ /* 0x080fe400078e02ff */
[-C--:B------:R-:W-:Y:S02]  /*fd10*/  @!P4 IMAD R15, R15, R17.reuse, RZ ;  /* 0x000000110f0fc224 */ /* 0x080fe400078e02ff */
[----:B------:R-:W-:-:S08]  /*fd20*/  @!P5 IMAD R21, R21, R17, RZ ;  /* 0x000000111515d224 */ /* 0x000fd000078e02ff */
[-C--:B------:R-:W-:Y:S02]  /*fd30*/  @!P1 IMAD R153, R153, R17.reuse, RZ ;  /* 0x0000001199999224 */ /* 0x080fe400078e02ff */
[----:B---3--:R-:W-:-:S05]  /*fd40*/  @!P6 IMAD R2, R2, R17, RZ ;  /* 0x000000110202e224 */ /* 0x008fca00078e02ff */
[----:B------:R-:W-:Y:S01]  /*fd50*/  @!P6 STG.E.U8 desc[UR36][R4.64+0x48], R2 ;  /* 0x000048020400e986 */ /* 0x000fe2000c101124 */
[----:B------:R-:W-:-:S03]  /*fd60*/  ISETP.LT.OR P6, PT, R0, 0x52, !P0 ;  /* 0x000000520000780c */ /* 0x000fc600047c1670 */
[----:B------:R0:W-:Y:S01]  /*fd70*/  @!P3 STG.E.U8 desc[UR36][R10.64+0x48], R13 ;  /* 0x0000480d0a00b986 */ /* 0x0001e2000c101124 */
[----:B------:R-:W-:-:S03]  /*fd80*/  ISETP.LT.OR P3, PT, R0, 0x52, !P2 ;  /* 0x000000520000780c */ /* 0x000fc60005761670 */
[----:B------:R1:W-:Y:S01]  /*fd90*/  @!P4 STG.E.U8 desc[UR36][R10.64+0x49], R15 ;  /* 0x0000490f0a00c986 */ /* 0x0003e2000c101124 */
[----:B------:R-:W-:-:S05]  /*fda0*/  ISETP.LT.OR P4, PT, R0, 0x59, !P0 ;  /* 0x000000590000780c */ /* 0x000fca0004781670 */
[----:B------:R-:W-:Y:S01]  /*fdb0*/  @!P6 IMAD R23, R23, R17, RZ ;  /* 0x000000111717e224 */ /* 0x000fe200078e02ff */
[----:B------:R3:W-:Y:S01]  /*fdc0*/  @!P5 STG.E.U8 desc[UR36][R4.64+0x50], R21 ;  /* 0x000050150400d986 */ /* 0x0007e2000c101124 */
[----:B------:R-:W-:-:S03]  /*fdd0*/  ISETP.LT.OR P5, PT, R0, 0x5a, !P0 ;  /* 0x0000005a0000780c */ /* 0x000fc600047a1670 */
[----:B------:R5:W-:Y:S01]  /*fde0*/  @!P6 STG.E.U8 desc[UR36][R4.64+0x51], R23 ;  /* 0x000051170400e986 */ /* 0x000be2000c101124 */
[----:B------:R-:W-:-:S03]  /*fdf0*/  ISETP.LT.OR P6, PT, R0, 0x59, !P2 ;  /* 0x000000590000780c */ /* 0x000fc600057c1670 */
[----:B------:R-:W-:Y:S01]  /*fe00*/  @!P1 STG.E.U8 desc[UR36][R10.64+0x50], R153 ;  /* 0x000050990a009986 */ /* 0x000fe2000c101124 */
[----:B------:R-:W-:Y:S01]  /*fe10*/  ISETP.LT.OR P1, PT, R0, 0x5a, !P2 ;  /* 0x0000005a0000780c */ /* 0x000fe20005721670 */
[-C--:B----4-:R-:W-:Y:S02]  /*fe20*/  @!P3 IMAD R3, R12, R17.reuse, RZ ;  /* 0x000000110c03b224 */ /* 0x090fe400078e02ff */
[-C--:B0-----:R-:W-:Y:S02]  /*fe30*/  @!P4 IMAD R13, R235, R17.reuse, RZ ;  /* 0x00000011eb0dc224 */ /* 0x081fe400078e02ff */
[-C--:B-1----:R-:W-:Y:S01]  /*fe40*/  @!P5 IMAD R15, R234, R17.reuse, RZ ;  /* 0x00000011ea0fd224 */ /* 0x082fe200078e02ff */
[----:B------:R0:W-:Y:S03]  /*fe50*/  @!P3 STG.E.U8 desc[UR36][R10.64+0x51], R3 ;  /* 0x000051030a00b986 */ /* 0x0001e6000c101124 */
[----:B---3--:R-:W-:Y:S01]  /*fe60*/  @!P6 IMAD R21, R233, R17, RZ ;  /* 0x00000011e915e224 */ /* 0x008fe200078e02ff */
[----:B------:R1:W-:Y:S01]  /*fe70*/  @!P4 STG.E.U8 desc[UR36][R4.64+0x58], R13 ;  /* 0x0000580d0400c986 */ /* 0x0003e2000c101124 */
[----:B------:R-:W-:-:S02]  /*fe80*/  ISETP.LT.OR P3, PT, R0, 0x61, !P0 ;  /* 0x000000610000780c */ /* 0x000fc40004761670 */
[----:B-----5:R-:W-:Y:S01]  /*fe90*/  @!P1 IMAD R23, R232, R17, RZ ;  /* 0x00000011e8179224 */ /* 0x020fe200078e02ff */
[C---:B------:R-:W-:Y:S01]  /*fea0*/  ISETP.LT.OR P4, PT, R0.reuse, 0x62, !P0 ;  /* 0x000000620000780c */ /* 0x040fe20004781670 */
[----:B------:R3:W-:Y:S01]  /*feb0*/  @!P5 STG.E.U8 desc[UR36][R4.64+0x59], R15 ;  /* 0x0000590f0400d986 */ /* 0x0007e2000c101124 */
[----:B------:R-:W-:-:S03]  /*fec0*/  ISETP.LT.OR P5, PT, R0, 0x61, !P2 ;  /* 0x000000610000780c */ /* 0x000fc600057a1670 */
[----:B------:R4:W-:Y:S01]  /*fed0*/  @!P6 STG.E.U8 desc[UR36][R10.64+0x58], R21 ;  /* 0x000058150a00e986 */ /* 0x0009e2000c101124 */
[----:B------:R-:W-:-:S03]  /*fee0*/  ISETP.LT.OR P6, PT, R0, 0x62, !P2 ;  /* 0x000000620000780c */ /* 0x000fc600057c1670 */
[----:B------:R-:W-:Y:S01]  /*fef0*/  @!P1 STG.E.U8 desc[UR36][R10.64+0x59], R23 ;  /* 0x000059170a009986 */ /* 0x000fe2000c101124 */
[----:B------:R-:W-:Y:S01]  /*ff00*/  ISETP.LT.OR P1, PT, R0, 0x69, !P0 ;  /* 0x000000690000780c */ /* 0x000fe20004721670 */
[-C--:B0-----:R-:W-:Y:S02]  /*ff10*/  @!P3 IMAD R3, R231, R17.reuse, RZ ;  /* 0x00000011e703b224 */ /* 0x081fe400078e02ff */
[-C--:B-1----:R-:W-:Y:S02]  /*ff20*/  @!P4 IMAD R13, R230, R17.reuse, RZ ;  /* 0x00000011e60dc224 */ /* 0x082fe400078e02ff */
[-C--:B---3--:R-:W-:Y:S01]  /*ff30*/  @!P5 IMAD R15, R229, R17.reuse, RZ ;  /* 0x00000011e50fd224 */ /* 0x088fe200078e02ff */
[----:B------:R0:W-:Y:S03]  /*ff40*/  @!P3 STG.E.U8 desc[UR36][R4.64+0x60], R3 ;  /* 0x000060030400b986 */ /* 0x0001e6000c101124 */
[----:B----4-:R-:W-:Y:S01]  /*ff50*/  @!P6 IMAD R21, R228, R17, RZ ;  /* 0x00000011e415e224 */ /* 0x010fe200078e02ff */
[----:B------:R1:W-:Y:S01]  /*ff60*/  @!P4 STG.E.U8 desc[UR36][R4.64+0x61], R13 ;  /* 0x0000610d0400c986 */ /* 0x0003e2000c101124 */
[----:B------:R-:W-:-:S02]  /*ff70*/  ISETP.LT.OR P3, PT, R0, 0x6a, !P0 ;  /* 0x0000006a0000780c */ /* 0x000fc40004761670 */
[----:B------:R-:W-:Y:S01]  /*ff80*/  @!P1 IMAD R153, R227, R17, RZ ;  /* 0x00000011e3999224 */ /* 0x000fe200078e02ff */
        /* <DEDUP_REMOVED lines=131> */
[-C--:B----4-:R-:W-:Y:S01]  /*107c0*/  @!P6 IMAD R21, R183, R17.reuse, RZ ;  /* 0x00000011b715e224 */ /* 0x090fe200078e02ff */
[----:B------:R1:W-:Y:S03]  /*107d0*/  @!P4 STG.E.U8 desc[UR36][R10.64+0xb8], R13 ;  /* 0x0000b80d0a00c986 */ /* 0x0003e6000c101124 */
[----:B------:R-:W-:Y:S01]  /*107e0*/  @!P1 IMAD R23, R182, R17, RZ ;  /* 0x00000011b6179224 */ /* 0x000fe200078e02ff */
[C---:B------:R-:W-:Y:S01]  /*107f0*/  ISETP.LT.OR P3, PT, R0.reuse, 0xc1, !P2 ;  /* 0x000000c10000780c */ /* 0x040fe20005761670 */
[----:B------:R3:W-:Y:S01]  /*10800*/  @!P5 STG.E.U8 desc[UR36][R10.64+0xb9], R15 ;  /* 0x0000b90f0a00d986 */ /* 0x0007e2000c101124 */
[----:B------:R-:W-:-:S02]  /*10810*/  ISETP.LT.OR P4, PT, R0, 0xc2, !P2 ;  /* 0x000000c20000780c */ /* 0x000fc40005781670 */
[C---:B------:R-:W-:Y:S01]  /*10820*/  ISETP.LT.OR P5, PT, R0.reuse, 0xc9, !P0 ;  /* 0x000000c90000780c */ /* 0x040fe200047a1670 */
[----:B------:R4:W-:Y:S01]  /*10830*/  @!P6 STG.E.U8 desc[UR36][R4.64+0xc0], R21 ;  /* 0x0000c0150400e986 */ /* 0x0009e2000c101124 */
[----:B------:R-:W-:-:S03]  /*10840*/  ISETP.LT.OR P6, PT, R0, 0xca, !P0 ;  /* 0x000000ca0000780c */ /* 0x000fc600047c1670 */
[----:B------:R-:W-:Y:S01]  /*10850*/  @!P1 STG.E.U8 desc[UR36][R4.64+0xc1], R23 ;  /* 0x0000c11704009986 */ /* 0x000fe2000c101124 */
[----:B------:R-:W-:-:S03]  /*10860*/  ISETP.LT.OR P1, PT, R0, 0xc9, !P2 ;  /* 0x000000c90000780c */ /* 0x000fc60005721670 */
[-C--:B0-----:R-:W-:Y:S02]  /*10870*/  @!P3 IMAD R3, R181, R17.reuse, RZ ;  /* 0x00000011b503b224 */ /* 0x081fe400078e02ff */
[-C--:B-1----:R-:W-:Y:S02]  /*10880*/  @!P4 IMAD R13, R180, R17.reuse, RZ ;  /* 0x00000011b40dc224 */ /* 0x082fe400078e02ff */
[-C--:B---3--:R-:W-:Y:S02]  /*10890*/  @!P5 IMAD R15, R179, R17.reuse, RZ ;  /* 0x00000011b30fd224 */ /* 0x088fe400078e02ff */
[-C--:B----4-:R-:W-:Y:S01]  /*108a0*/  @!P6 IMAD R21, R178, R17.reuse, RZ ;  /* 0x00000011b215e224 */ /* 0x090fe200078e02ff */
[----:B------:R0:W-:Y:S03]  /*108b0*/  @!P3 STG.E.U8 desc[UR36][R10.64+0xc0], R3 ;  /* 0x0000c0030a00b986 */ /* 0x0001e6000c101124 */
[----:B------:R-:W-:Y:S01]  /*108c0*/  @!P1 IMAD R153, R177, R17, RZ ;  /* 0x00000011b1999224 */ /* 0x000fe200078e02ff */
[----:B------:R1:W-:Y:S01]  /*108d0*/  @!P4 STG.E.U8 desc[UR36][R10.64+0xc1], R13 ;  /* 0x0000c10d0a00c986 */ /* 0x0003e2000c101124 */
[----:B------:R-:W-:-:S02]  /*108e0*/  ISETP.LT.OR P3, PT, R0, 0xca, !P2 ;  /* 0x000000ca0000780c */ /* 0x000fc40005761670 */
        /* <DEDUP_REMOVED lines=33> */
[----:B------:R4:W-:Y:S04]  /*10b00*/  @!P6 STG.E.U8 desc[UR36][R10.64+0xd9], R21 ;  /* 0x0000d9150a00e986 */ /* 0x0009e8000c101124 */
[----:B------:R-:W-:Y:S01]  /*10b10*/  @!P1 STG.E.U8 desc[UR36][R4.64+0xe0], R153 ;  /* 0x0000e09904009986 */ /* 0x000fe2000c101124 */
[C---:B------:R-:W-:Y:S02]  /*10b20*/  ISETP.LT.OR P1, PT, R0.reuse, 0xea, !P0 ;  /* 0x000000ea0000780c */ /* 0x040fe40004721670 */
[----:B------:R-:W-:Y:S01]  /*10b30*/  ISETP.LT.OR P6, PT, R0, 0xe9, !P0 ;  /* 0x000000e90000780c */ /* 0x000fe200047c1670 */
[-C--:B0-----:R-:W-:Y:S02]  /*10b40*/  @!P3 IMAD R3, R166, R17.reuse, RZ ;  /* 0x00000011a603b224 */ /* 0x081fe400078e02ff */
[----:B-1----:R-:W-:-:S02]  /*10b50*/  @!P4 IMAD R13, R165, R17, RZ ;  /* 0x00000011a50dc224 */ /* 0x002fc400078e02ff */
[----:B---3--:R-:W-:Y:S01]  /*10b60*/  @!P5 IMAD R15, R164, R17, RZ ;  /* 0x00000011a40fd224 */ /* 0x008fe200078e02ff */
[----:B------:R0:W-:Y:S01]  /*10b70*/  @!P3 STG.E.U8 desc[UR36][R4.64+0xe1], R3 ;  /* 0x0000e1030400b986 */ /* 0x0001e2000c101124 */
[----:B------:R-:W-:-:S04]  /*10b80*/  ISETP.LT.OR P3, PT, R0, 0xe9, !P2 ;  /* 0x000000e90000780c */ /* 0x000fc80005761670 */
[-C--:B------:R-:W-:Y:S01]  /*10b90*/  @!P1 IMAD R23, R162, R17.reuse, RZ ;  /* 0x00000011a2179224 */ /* 0x080fe200078e02ff */
[----:B------:R2:W-:Y:S01]  /*10ba0*/  @!P4 STG.E.U8 desc[UR36][R10.64+0xe0], R13 ;  /* 0x0000e00d0a00c986 */ /* 0x0005e2000c101124 */
[----:B----4-:R-:W-:Y:S01]  /*10bb0*/  @!P6 IMAD R21, R163, R17, RZ ;  /* 0x00000011a315e224 */ /* 0x010fe200078e02ff */
[C---:B------:R-:W-:Y:S02]  /*10bc0*/  ISETP.LT.OR P4, PT, R0.reuse, 0xea, !P2 ;  /* 0x000000ea0000780c */ /* 0x040fe40005781670 */
[----:B------:R1:W-:Y:S01]  /*10bd0*/  @!P5 STG.E.U8 desc[UR36][R10.64+0xe1], R15 ;  /* 0x0000e10f0a00d986 */ /* 0x0003e2000c101124 */
[----:B------:R-:W-:-:S03]  /*10be0*/  ISETP.LT.OR P5, PT, R0, 0xf1, !P0 ;  /* 0x000000f10000780c */ /* 0x000fc600047a1670 */
[----:B------:R-:W-:Y:S01]  /*10bf0*/  @!P1 STG.E.U8 desc[UR36][R4.64+0xe9], R23 ;  /* 0x0000e91704009986 */ /* 0x000fe2000c101124 */
[----:B------:R-:W-:-:S03]  /*10c00*/  ISETP.LT.OR P1, PT, R0, 0xf2, !P0 ;  /* 0x000000f20000780c */ /* 0x000fc60004721670 */
[----:B------:R3:W-:Y:S01]  /*10c10*/  @!P6 STG.E.U8 desc[UR36][R4.64+0xe8], R21 ;  /* 0x0000e8150400e986 */ /* 0x0007e2000c101124 */
[----:B------:R-:W-:Y:S01]  /*10c20*/  ISETP.LT.OR P6, PT, R0, 0xf1, !P2 ;  /* 0x000000f10000780c */ /* 0x000fe200057c1670 */
[-C--:B0-----:R-:W-:Y:S02]  /*10c30*/  @!P3 IMAD R3, R161, R17.reuse, RZ ;  /* 0x00000011a103b224 */ /* 0x081fe400078e02ff */
[-C--:B--2---:R-:W-:Y:S02]  /*10c40*/  @!P4 IMAD R13, R160, R17.reuse, RZ ;  /* 0x00000011a00dc224 */ /* 0x084fe400078e02ff */
[-C--:B-1----:R-:W-:Y:S01]  /*10c50*/  @!P5 IMAD R15, R159, R17.reuse, RZ ;  /* 0x000000119f0fd224 */ /* 0x082fe200078e02ff */
[----:B------:R0:W-:Y:S01]  /*10c60*/  @!P3 STG.E.U8 desc[UR36][R10.64+0xe8], R3 ;  /* 0x0000e8030a00b986 */ /* 0x0001e2000c101124 */
[----:B------:R-:W-:Y:S02]  /*10c70*/  ISETP.LT.OR P3, PT, R0, 0xf2, !P2 ;  /* 0x000000f20000780c */ /* 0x000fe40005761670 */
[-C--:B---3--:R-:W-:Y:S01]  /*10c80*/  @!P1 IMAD R21, R158, R17.reuse, RZ ;  /* 0x000000119e159224 */ /* 0x088fe200078e02ff */
[----:B------:R1:W-:Y:S03]  /*10c90*/  @!P4 STG.E.U8 desc[UR36][R10.64+0xe9], R13 ;  /* 0x0000e90d0a00c986 */ /* 0x0003e6000c101124 */
[----:B------:R-:W-:Y:S01]  /*10ca0*/  @!P6 IMAD R23, R157, R17, RZ ;  /* 0x000000119d17e224 */ /* 0x000fe200078e02ff */
[C---:B------:R-:W-:Y:S01]  /*10cb0*/  ISETP.LT.OR P4, PT, R0.reuse, 0xf9, !P0 ;  /* 0x000000f90000780c */ /* 0x040fe20004781670 */
[----:B------:R-:W-:Y:S01]  /*10cc0*/  @!P1 STG.E.U8 desc[UR36][R4.64+0xf1], R21 ;  /* 0x0000f11504009986 */ /* 0x000fe2000c101124 */
[----:B------:R-:W-:-:S02]  /*10cd0*/  ISETP.LT.OR P0, PT, R0, 0xfa, !P0 ;  /* 0x000000fa0000780c */ /* 0x000fc40004701670 */
[----:B------:R-:W-:Y:S01]  /*10ce0*/  ISETP.GE.AND P1, PT, R154, 0x81, PT ;  /* 0x000000819a00780c */ /* 0x000fe20003f26270 */
[----:B------:R2:W-:Y:S01]  /*10cf0*/  @!P5 STG.E.U8 desc[UR36][R4.64+0xf0], R15 ;  /* 0x0000f00f0400d986 */ /* 0x0005e2000c101124 */
[C---:B------:R-:W-:Y:S02]  /*10d00*/  ISETP.LT.OR P5, PT, R0.reuse, 0xf9, !P2 ;  /* 0x000000f90000780c */ /* 0x040fe400057a1670 */
[C---:B------:R-:W-:Y:S01]  /*10d10*/  ISETP.LT.OR P2, PT, R0.reuse, 0xfa, !P2 ;  /* 0x000000fa0000780c */ /* 0x040fe20005741670 */
[----:B------:R3:W-:Y:S01]  /*10d20*/  @!P6 STG.E.U8 desc[UR36][R10.64+0xf0], R23 ;  /* 0x0000f0170a00e986 */ /* 0x0007e2000c101124 */
[----:B------:R-:W-:Y:S01]  /*10d30*/  ISETP.LT.OR P6, PT, R0, 0x1, !P1 ;  /* 0x000000010000780c */ /* 0x000fe20004fc1670 */
[-C--:B0-----:R-:W-:Y:S02]  /*10d40*/  @!P3 IMAD R3, R156, R17.reuse, RZ ;  /* 0x000000119c03b224 */ /* 0x081fe400078e02ff */
[-C--:B-1----:R-:W-:Y:S02]  /*10d50*/  @!P4 IMAD R13, R152, R17.reuse, RZ ;  /* 0x00000011980dc224 */ /* 0x082fe400078e02ff */
[----:B------:R-:W-:Y:S01]  /*10d60*/  @!P0 IMAD R153, R22, R17, RZ ;  /* 0x0000001116998224 */ /* 0x000fe200078e02ff */
[----:B------:R0:W-:Y:S01]  /*10d70*/  @!P3 STG.E.U8 desc[UR36][R10.64+0xf1], R3 ;  /* 0x0000f1030a00b986 */ /* 0x0001e2000c101124 */
[----:B------:R-:W-:-:S02]  /*10d80*/  ISETP.GE.AND P3, PT, R154, 0x89, PT ;  /* 0x000000899a00780c */ /* 0x000fc40003f66270 */
[-C--:B--2---:R-:W-:Y:S02]  /*10d90*/  @!P5 IMAD R15, R20, R17.reuse, RZ ;  /* 0x00000011140fd224 */ /* 0x084fe400078e02ff */
[-C--:B------:R-:W-:Y:S01]  /*10da0*/  @!P2 IMAD R21, R14, R17.reuse, RZ ;  /* 0x000000110e15a224 */ /* 0x080fe200078e02ff */
[----:B------:R-:W-:Y:S01]  /*10db0*/  @!P0 STG.E.U8 desc[UR36][R4.64+0xf9], R153 ;  /* 0x0000f99904008986 */ /* 0x000fe2000c101124 */
[----:B---3--:R-:W-:Y:S01]  /*10dc0*/  @!P6 IMAD R23, R24, R17, RZ ;  /* 0x000000111817e224 */ /* 0x008fe200078e02ff */
[C---:B------:R-:W-:Y:S02]  /*10dd0*/  ISETP.LT.OR P0, PT, R0.reuse, 0x2, !P1 ;  /* 0x000000020000780c */ /* 0x040fe40004f01670 */
[----:B------:R1:W-:Y:S01]  /*10de0*/  @!P4 STG.E.U8 desc[UR36][R4.64+0xf8], R13 ;  /* 0x0000f80d0400c986 */ /* 0x0003e2000c101124 */
[----:B------:R-:W-:-:S03]  /*10df0*/  ISETP.LT.OR P4, PT, R0, 0x1, !P3 ;  /* 0x000000010000780c */ /* 0x000fc60005f81670 */
[----:B------:R-:W-:Y:S01]  /*10e00*/  @!P5 STG.E.U8 desc[UR36][R10.64+0xf8], R15 ;  /* 0x0000f80f0a00d986 */ /* 0x000fe2000c101124 */
[----:B------:R-:W-:-:S03]  /*10e10*/  ISETP.LT.OR P5, PT, R0, 0x2, !P3 ;  /* 0x000000020000780c */ /* 0x000fc60005fa1670 */
[----:B------:R-:W-:Y:S01]  /*10e20*/  @!P2 STG.E.U8 desc[UR36][R10.64+0xf9], R21 ;  /* 0x0000f9150a00a986 */ /* 0x000fe2000c101124 */
[----:B------:R-:W-:-:S03]  /*10e30*/  ISETP.LT.OR P2, PT, R0, 0x9, !P1 ;  /* 0x000000090000780c */ /* 0x000fc60004f41670 */
[----:B------:R-:W-:Y:S01]  /*10e40*/  @!P6 STG.E.U8 desc[UR36][R6.64], R23 ;  /* 0x000000170600e986 */ /* 0x000fe2000c101124 */
[----:B------:R-:W-:Y:S01]  /*10e50*/  ISETP.LT.OR P6, PT, R0, 0xa, !P1 ;  /* 0x0000000a0000780c */ /* 0x000fe20004fc1670 */
[-C--:B------:R-:W-:Y:S02]  /*10e60*/  @!P0 IMAD R25, R25, R17.reuse, RZ ;  /* 0x0000001119198224 */ /* 0x080fe400078e02ff */
[-C--:B0-----:R-:W-:Y:S02]  /*10e70*/  @!P4 IMAD R3, R26, R17.reuse, RZ ;  /* 0x000000111a03c224 */ /* 0x081fe400078e02ff */
[-C--:B------:R-:W-:Y:S01]  /*10e80*/  @!P5 IMAD R27, R27, R17.reuse, RZ ;  /* 0x000000111b1bd224 */ /* 0x080fe200078e02ff */
[----:B------:R-:W-:Y:S03]  /*10e90*/  @!P0 STG.E.U8 desc[UR36][R6.64+0x1], R25 ;  /* 0x0000011906008986 */ /* 0x000fe6000c101124 */
[----:B-1----:R-:W-:Y:S01]  /*10ea0*/  @!P2 IMAD R5, R28, R17, RZ ;  /* 0x000000111c05a224 */ /* 0x002fe200078e02ff */
[----:B------:R0:W-:Y:S01]  /*10eb0*/  @!P4 STG.E.U8 desc[UR36][R8.64], R3 ;  /* 0x000000030800c986 */ /* 0x0001e2000c101124 */
[----:B------:R-:W-:-:S02]  /*10ec0*/  ISETP.LT.OR P0, PT, R0, 0xa, !P3 ;  /* 0x0000000a0000780c */ /* 0x000fc40005f01670 */
[----:B------:R-:W-:Y:S01]  /*10ed0*/  @!P6 IMAD R29, R29, R17, RZ ;  /* 0x000000111d1de224 */ /* 0x000fe200078e02ff */
[C---:B------:R-:W-:Y:S01]  /*10ee0*/  ISETP.LT.OR P4, PT, R0.reuse, 0x9, !P3 ;  /* 0x000000090000780c */ /* 0x040fe20005f81670 */
[----:B------:R-:W-:Y:S01]  /*10ef0*/  @!P5 STG.E.U8 desc[UR36][R8.64+0x1], R27 ;  /* 0x0000011b0800d986 */ /* 0x000fe2000c101124 */
[----:B------:R-:W-:-:S03]  /*10f00*/  ISETP.LT.OR P5, PT, R0, 0x11, !P1 ;  /* 0x000000110000780c */ /* 0x000fc60004fa1670 */
[----:B------:R1:W-:Y:S01]  /*10f10*/  @!P2 STG.E.U8 desc[UR36][R6.64+0x8], R5 ;  /* 0x000008050600a986 */ /* 0x0003e2000c101124 */
[----:B------:R-:W-:-:S03]  /*10f20*/  ISETP.LT.OR P2, PT, R0, 0x12, !P1 ;  /* 0x000000120000780c */ /* 0x000fc60004f41670 */
[----:B------:R-:W-:Y:S01]  /*10f30*/  @!P6 STG.E.U8 desc[UR36][R6.64+0x9], R29 ;  /* 0x0000091d0600e986 */ /* 0x000fe2000c101124 */
[----:B------:R-:W-:Y:S01]  /*10f40*/  ISETP.LT.OR P6, PT, R0, 0x11, !P3 ;  /* 0x000000110000780c */ /* 0x000fe20005fc1670 */
[-C--:B------:R-:W-:Y:S02]  /*10f50*/  @!P0 IMAD R31, R31, R17.reuse, RZ ;  /* 0x000000111f1f8224 */ /* 0x080fe400078e02ff */
[-C--:B0-----:R-:W-:Y:S02]  /*10f60*/  @!P4 IMAD R3, R30, R17.reuse, RZ ;  /* 0x000000111e03c224 */ /* 0x081fe400078e02ff */
[-C--:B------:R-:W-:Y:S01]  /*10f70*/  @!P5 IMAD R11, R32, R17.reuse, RZ ;  /* 0x00000011200bd224 */ /* 0x080fe200078e02ff */
[----:B------:R-:W-:Y:S03]  /*10f80*/  @!P0 STG.E.U8 desc[UR36][R8.64+0x9], R31 ;  /* 0x0000091f08008986 */ /* 0x000fe6000c101124 */
[----:B------:R-:W-:Y:S01]  /*10f90*/  @!P2 IMAD R33, R33, R17, RZ ;  /* 0x000000112121a224 */ /* 0x000fe200078e02ff */
[----:B------:R0:W-:Y:S01]  /*10fa0*/  @!P4 STG.E.U8 desc[UR36][R8.64+0x8], R3 ;  /* 0x000008030800c986 */ /* 0x0001e2000c101124 */
[----:B------:R-:W-:-:S02]  /*10fb0*/  ISETP.LT.OR P0, PT, R0, 0x12, !P3 ;  /* 0x000000120000780c */ /* 0x000fc40005f01670 */
[----:B-1----:R-:W-:Y:S01]  /*10fc0*/  @!P6 IMAD R5, R34, R17, RZ ;  /* 0x000000112205e224 */ /* 0x002fe200078e02ff */
[C---:B------:R-:W-:Y:S01]  /*10fd0*/  ISETP.LT.OR P4, PT, R0.reuse, 0x19, !P1 ;  /* 0x000000190000780c */ /* 0x040fe20004f81670 */
[----:B------:R-:W-:Y:S01]  /*10fe0*/  @!P5 STG.E.U8 desc[UR36][R6.64+0x10], R11 ;  /* 0x0000100b0600d986 */ /* 0x000fe2000c101124 */
[----:B------:R-:W-:-:S03]  /*10ff0*/  ISETP.LT.OR P5, PT, R0, 0x1a, !P1 ;  /* 0x0000001a0000780c */ /* 0x000fc60004fa1670 */
[----:B------:R-:W-:Y:S01]  /*11000*/  @!P2 STG.E.U8 desc[UR36][R6.64+0x11], R33 ;  /* 0x000011210600a986 */ /* 0x000fe2000c101124 */
[----:B------:R-:W-:-:S03]  /*11010*/  ISETP.LT.OR P2, PT, R0, 0x19, !P3 ;  /* 0x000000190000780c */ /* 0x000fc60005f41670 */
[----:B------:R1:W-:Y:S01]  /*11020*/  @!P6 STG.E.U8 desc[UR36][R8.64+0x10], R5 ;  /* 0x000010050800e986 */ /* 0x0003e2000c101124 */
[----:B------:R-:W-:Y:S01]  /*11030*/  ISETP.LT.OR P6, PT, R0, 0x1a, !P3 ;  /* 0x0000001a0000780c */ /* 0x000fe20005fc1670 */
[-C--:B------:R-:W-:Y:S02]  /*11040*/  @!P0 IMAD R35, R35, R17.reuse, RZ ;  /* 0x0000001123238224 */ /* 0x080fe400078e02ff */
[-C--:B0-----:R-:W-:Y:S02]  /*11050*/  @!P4 IMAD R3, R36, R17.reuse, RZ ;  /* 0x000000112403c224 */ /* 0x081fe400078e02ff */
[-C--:B------:R-:W-:Y:S01]  /*11060*/  @!P5 IMAD R37, R37, R17.reuse, RZ ;  /* 0x000000112525d224 */ /* 0x080fe200078e02ff */
[----:B------:R-:W-:Y:S01]  /*11070*/  @!P0 STG.E.U8 desc[UR36][R8.64+0x11], R35 ;  /* 0x0000112308008986 */ /* 0x000fe2000c101124 */
[----:B------:R-:W-:Y:S02]  /*11080*/  ISETP.LT.OR P0, PT, R0, 0x22, !P1 ;  /* 0x000000220000780c */ /* 0x000fe40004f01670 */
[----:B-1----:R-:W-:-:S04]  /*11090*/  @!P2 IMAD R5, R38, R17, RZ ;  /* 0x000000112605a224 */ /* 0x002fc800078e02ff */
[----:B------:R-:W-:Y:S01]  /*110a0*/  @!P6 IMAD R39, R39, R17, RZ ;  /* 0x000000112727e224 */ /* 0x000fe200078e02ff */
[----:B------:R0:W-:Y:S01]  /*110b0*/  @!P4 STG.E.U8 desc[UR36][R6.64+0x18], R3 ;  /* 0x000018030600c986 */ /* 0x0001e2000c101124 */
[----:B------:R-:W-:-:S03]  /*110c0*/  ISETP.LT.OR P4, PT, R0, 0x21, !P1 ;  /* 0x000000210000780c */ /* 0x000fc60004f81670 */
        /* <DEDUP_REMOVED lines=216> */
[-C--:B0-----:R-:W-:Y:S02]  /*11e50*/  @!P4 IMAD R3, R110, R17.reuse, RZ ;  /* 0x000000116e03c224 */ /* 0x081fe400078e02ff */
[-C--:B------:R-:W-:Y:S02]  /*11e60*/  @!P0 IMAD R111, R111, R17.reuse, RZ ;  /* 0x000000116f6f8224 */ /* 0x080fe400078e02ff */
[-C--:B------:R-:W-:Y:S01]  /*11e70*/  @!P5 IMAD R11, R112, R17.reuse, RZ ;  /* 0x00000011700bd224 */ /* 0x080fe200078e02ff */
[----:B------:R0:W-:Y:S03]  /*11e80*/  @!P4 STG.E.U8 desc[UR36][R8.64+0xa8], R3 ;  /* 0x0000a8030800c986 */ /* 0x0001e6000c101124 */
[-C--:B------:R-:W-:Y:S01]  /*11e90*/  @!P2 IMAD R113, R113, R17.reuse, RZ ;  /* 0x000000117171a224 */ /* 0x080fe200078e02ff */
[----:B------:R-:W-:Y:S03]  /*11ea0*/  @!P0 STG.E.U8 desc[UR36][R8.64+0xa9], R111 ;  /* 0x0000a96f08008986 */ /* 0x000fe6000c101124 */
[----:B-1----:R-:W-:Y:S01]  /*11eb0*/  @!P6 IMAD R5, R114, R17, RZ ;  /* 0x000000117205e224 */ /* 0x002fe200078e02ff */
[C---:B------:R-:W-:Y:S01]  /*11ec0*/  ISETP.LT.OR P0, PT, R0.reuse, 0xb2, !P3 ;  /* 0x000000b20000780c */ /* 0x040fe20005f01670 */
[----:B------:R-:W-:Y:S01]  /*11ed0*/  @!P5 STG.E.U8 desc[UR36][R6.64+0xb0], R11 ;  /* 0x0000b00b0600d986 */ /* 0x000fe2000c101124 */
[----:B------:R-:W-:-:S02]  /*11ee0*/  ISETP.LT.OR P5, PT, R0, 0xba, !P1 ;  /* 0x000000ba0000780c */ /* 0x000fc40004fa1670 */
[C---:B------:R-:W-:Y:S01]  /*11ef0*/  ISETP.LT.OR P4, PT, R0.reuse, 0xb9, !P1 ;  /* 0x000000b90000780c */ /* 0x040fe20004f81670 */
[----:B------:R-:W-:Y:S01]  /*11f00*/  @!P2 STG.E.U8 desc[UR36][R6.64+0xb1], R113 ;  /* 0x0000b1710600a986 */ /* 0x000fe2000c101124 */
[----:B------:R-:W-:-:S03]  /*11f10*/  ISETP.LT.OR P2, PT, R0, 0xb9, !P3 ;  /* 0x000000b90000780c */ /* 0x000fc60005f41670 */
[----:B------:R1:W-:Y:S01]  /*11f20*/  @!P6 STG.E.U8 desc[UR36][R8.64+0xb0], R5 ;  /* 0x0000b0050800e986 */ /* 0x0003e2000c101124 */
[----:B------:R-:W-:-:S03]  /*11f30*/  ISETP.LT.OR P6, PT, R0, 0xba, !P3 ;  /* 0x000000ba0000780c */ /* 0x000fc60005fc1670 */
[-C--:B------:R-:W-:Y:S02]  /*11f40*/  @!P0 IMAD R115, R115, R17.reuse, RZ ;  /* 0x0000001173738224 */ /* 0x080fe400078e02ff */
[-C--:B------:R-:W-:Y:S02]  /*11f50*/  @!P5 IMAD R117, R117, R17.reuse, RZ ;  /* 0x000000117575d224 */ /* 0x080fe400078e02ff */
[-C--:B0-----:R-:W-:Y:S01]  /*11f60*/  @!P4 IMAD R3, R116, R17.reuse, RZ ;  /* 0x000000117403c224 */ /* 0x081fe200078e02ff */
[----:B------:R-:W-:Y:S01]  /*11f70*/  @!P0 STG.E.U8 desc[UR36][R8.64+0xb1], R115 ;  /* 0x0000b17308008986 */ /* 0x000fe2000c101124 */
[----:B------:R-:W-:Y:S01]  /*11f80*/  ISETP.LT.OR P0, PT, R0, 0xc1, !P1 ;  /* 0x000000c10000780c */ /* 0x000fe20004f01670 */
[----:B-1----:R-:W-:-:S03]  /*11f90*/  @!P2 IMAD R5, R118, R17, RZ ;  /* 0x000000117605a224 */ /* 0x002fc600078e02ff */
[----:B------:R-:W-:Y:S01]  /*11fa0*/  @!P6 IMAD R119, R119, R17, RZ ;  /* 0x000000117777e224 */ /* 0x000fe200078e02ff */
[----:B------:R-:W-:Y:S01]  /*11fb0*/  @!P5 STG.E.U8 desc[UR36][R6.64+0xb9], R117 ;  /* 0x0000b9750600d986 */ /* 0x000fe2000c101124 */
[----:B------:R-:W-:-:S03]  /*11fc0*/  ISETP.LT.OR P5, PT, R0, 0xc2, !P1 ;  /* 0x000000c20000780c */ /* 0x000fc60004fa1670 */
[----:B------:R0:W-:Y:S01]  /*11fd0*/  @!P4 STG.E.U8 desc[UR36][R6.64+0xb8], R3 ;  /* 0x0000b8030600c986 */ /* 0x0001e2000c101124 */
[----:B------:R-:W-:-:S03]  /*11fe0*/  ISETP.LT.OR P4, PT, R0, 0xc1, !P3 ;  /* 0x000000c10000780c */ /* 0x000fc60005f81670 */
[----:B------:R-:W-:Y:S01]  /*11ff0*/  @!P6 STG.E.U8 desc[UR36][R8.64+0xb9], R119 ;  /* 0x0000b9770800e986 */ /* 0x000fe2000c101124 */
[----:B------:R-:W-:-:S03]  /*12000*/  ISETP.LT.OR P6, PT, R0, 0xc2, !P3 ;  /* 0x000000c20000780c */ /* 0x000fc60005fc1670 */
[----:B------:R1:W-:Y:S01]  /*12010*/  @!P2 STG.E.U8 desc[UR36][R8.64+0xb8], R5 ;  /* 0x0000b8050800a986 */ /* 0x0003e2000c101124 */
[----:B------:R-:W-:Y:S01]  /*12020*/  ISETP.LT.OR P2, PT, R0, 0xc9, !P1 ;  /* 0x000000c90000780c */ /* 0x000fe20004f41670 */
[-C--:B------:R-:W-:Y:S02]  /*12030*/  @!P0 IMAD R11, R120, R17.reuse, RZ ;  /* 0x00000011780b8224 */ /* 0x080fe400078e02ff */
[-C--:B------:R-:W-:Y:S02]  /*12040*/  @!P5 IMAD R121, R121, R17.reuse, RZ ;  /* 0x000000117979d224 */ /* 0x080fe400078e02ff */
[-C--:B0-----:R-:W-:Y:S01]  /*12050*/  @!P4 IMAD R3, R122, R17.reuse, RZ ;  /* 0x000000117a03c224 */ /* 0x081fe200078e02ff */
[----:B------:R0:W-:Y:S03]  /*12060*/  @!P0 STG.E.U8 desc[UR36][R6.64+0xc0], R11 ;  /* 0x0000c00b06008986 */ /* 0x0001e6000c101124 */
[-C--:B------:R-:W-:Y:S01]  /*12070*/  @!P6 IMAD R123, R123, R17.reuse, RZ ;  /* 0x000000117b7be224 */ /* 0x080fe200078e02ff */
[----:B------:R-:W-:Y:S01]  /*12080*/  ISETP.LT.OR P0, PT, R0, 0xca, !P1 ;  /* 0x000000ca0000780c */ /* 0x000fe20004f01670 */
[----:B------:R-:W-:Y:S02]  /*12090*/  @!P5 STG.E.U8 desc[UR36][R6.64+0xc1], R121 ;  /* 0x0000c1790600d986 */ /* 0x000fe4000c101124 */
[----:B-1----:R-:W-:Y:S01]  /*120a0*/  @!P2 IMAD R5, R124, R17, RZ ;  /* 0x000000117c05a224 */ /* 0x002fe200078e02ff */
[C---:B------:R-:W-:Y:S01]  /*120b0*/  ISETP.LT.OR P5, PT, R0.reuse, 0xc9, !P3 ;  /* 0x000000c90000780c */ /* 0x040fe20005fa1670 */
[----:B------:R1:W-:Y:S01]  /*120c0*/  @!P4 STG.E.U8 desc[UR36][R8.64+0xc0], R3 ;  /* 0x0000c0030800c986 */ /* 0x0003e2000c101124 */
        /* <DEDUP_REMOVED lines=8> */
[----:B------:R-:W-:Y:S03]  /*12150*/  @!P0 STG.E.U8 desc[UR36][R6.64+0xc9], R125 ;  /* 0x0000c97d06008986 */ /* 0x000fe6000c101124 */
[-C--:B-1----:R-:W-:Y:S01]  /*12160*/  @!P6 IMAD R3, R128, R17.reuse, RZ ;  /* 0x000000118003e224 */ /* 0x082fe200078e02ff */
[----:B------:R0:W-:Y:S03]  /*12170*/  @!P5 STG.E.U8 desc[UR36][R8.64+0xc8], R11 ;  /* 0x0000c80b0800d986 */ /* 0x0001e6000c101124 */
[----:B------:R-:W-:Y:S01]  /*12180*/  @!P2 IMAD R129, R129, R17, RZ ;  /* 0x000000118181a224 */ /* 0x000fe200078e02ff */
[C---:B------:R-:W-:Y:S01]  /*12190*/  ISETP.LT.OR P0, PT, R0.reuse, 0xd1, !P3 ;  /* 0x000000d10000780c */ /* 0x040fe20005f01670 */
[----:B------:R-:W-:Y:S01]  /*121a0*/  @!P4 STG.E.U8 desc[UR36][R8.64+0xc9], R127 ;  /* 0x0000c97f0800c986 */ /* 0x000fe2000c101124 */
[----:B------:R-:W-:-:S02]  /*121b0*/  ISETP.LT.OR P5, PT, R0, 0xd2, !P3 ;  /* 0x000000d20000780c */ /* 0x000fc40005fa1670 */
[C---:B------:R-:W-:Y:S01]  /*121c0*/  ISETP.LT.OR P4, PT, R0.reuse, 0xd9, !P1 ;  /* 0x000000d90000780c */ /* 0x040fe20004f81670 */
[----:B------:R1:W-:Y:S01]  /*121d0*/  @!P6 STG.E.U8 desc[UR36][R6.64+0xd0], R3 ;  /* 0x0000d0030600e986 */ /* 0x0003e2000c101124 */
[----:B------:R-:W-:-:S03]  /*121e0*/  ISETP.LT.OR P6, PT, R0, 0xda, !P1 ;  /* 0x000000da0000780c */ /* 0x000fc60004fc1670 */
[----:B------:R-:W-:Y:S01]  /*121f0*/  @!P2 STG.E.U8 desc[UR36][R6.64+0xd1], R129 ;  /* 0x0000d1810600a986 */ /* 0x000fe2000c101124 */
[----:B------:R-:W-:-:S03]  /*12200*/  ISETP.LT.OR P2, PT, R0, 0xd9, !P3 ;  /* 0x000000d90000780c */ /* 0x000fc60005f41670 */
[-C--:B--2---:R-:W-:Y:S02]  /*12210*/  @!P0 IMAD R5, R130, R17.reuse, RZ ;  /* 0x0000001182058224 */ /* 0x084fe400078e02ff */
[-C--:B------:R-:W-:Y:S02]  /*12220*/  @!P5 IMAD R131, R131, R17.reuse, RZ ;  /* 0x000000118383d224 */ /* 0x080fe400078e02ff */
[-C--:B0-----:R-:W-:Y:S02]  /*12230*/  @!P4 IMAD R11, R132, R17.reuse, RZ ;  /* 0x00000011840bc224 */ /* 0x081fe400078e02ff */
[-C--:B------:R-:W-:Y:S01]  /*12240*/  @!P6 IMAD R133, R133, R17.reuse, RZ ;  /* 0x000000118585e224 */ /* 0x080fe200078e02ff */
[----:B------:R0:W-:Y:S03]  /*12250*/  @!P0 STG.E.U8 desc[UR36][R8.64+0xd0], R5 ;  /* 0x0000d00508008986 */ /* 0x0001e6000c101124 */
[----:B-1----:R-:W-:Y:S01]  /*12260*/  @!P2 IMAD R3, R134, R17, RZ ;  /* 0x000000118603a224 */ /* 0x002fe200078e02ff */
[----:B------:R-:W-:Y:S01]  /*12270*/  @!P5 STG.E.U8 desc[UR36][R8.64+0xd1], R131 ;  /* 0x0000d1830800d986 */ /* 0x000fe2000c101124 */
[----:B------:R-:W-:-:S02]  /*12280*/  ISETP.LT.OR P0, PT, R0, 0xda, !P3 ;  /* 0x000000da0000780c */ /* 0x000fc40005f01670 */
        /* <DEDUP_REMOVED lines=14> */
[----:B------:R-:W-:Y:S01]  /*12370*/  @!P4 STG.E.U8 desc[UR36][R6.64+0xe1], R137 ;  /* 0x0000e1890600c986 */ /* 0x000fe2000c101124 */
[----:B------:R-:W-:-:S02]  /*12380*/  ISETP.LT.OR P0, PT, R0, 0xe9, !P1 ;  /* 0x000000e90000780c */ /* 0x000fc40004f01670 */
[C---:B------:R-:W-:Y:S01]  /*12390*/  ISETP.LT.OR P4, PT, R0.reuse, 0xea, !P1 ;  /* 0x000000ea0000780c */ /* 0x040fe20004f81670 */
[----:B------:R1:W-:Y:S01]  /*123a0*/  @!P6 STG.E.U8 desc[UR36][R8.64+0xe0], R11 ;  /* 0x0000e00b0800e986 */ /* 0x0003e2000c101124 */
[C---:B------:R-:W-:Y:S02]  /*123b0*/  ISETP.LT.OR P6, PT, R0.reuse, 0xe9, !P3 ;  /* 0x000000e90000780c */ /* 0x040fe40005fc1670 */
[C---:B------:R-:W-:Y:S01]  /*123c0*/  ISETP.LT.OR P5, PT, R0.reuse, 0xea, !P3 ;  /* 0x000000ea0000780c */ /* 0x040fe20005fa1670 */
[----:B------:R-:W-:Y:S01]  /*123d0*/  @!P2 STG.E.U8 desc[UR36][R8.64+0xe1], R139 ;  /* 0x0000e18b0800a986 */ /* 0x000fe2000c101124 */
[----:B------:R-:W-:-:S05]  /*123e0*/  ISETP.LT.OR P2, PT, R0, 0xf1, !P1 ;  /* 0x000000f10000780c */ /* 0x000fca0004f41670 */
[-C--:B--2---:R-:W-:Y:S02]  /*123f0*/  @!P0 IMAD R3, R140, R17.reuse, RZ ;  /* 0x000000118c038224 */ /* 0x084fe400078e02ff */
[-C--:B------:R-:W-:Y:S02]  /*12400*/  @!P4 IMAD R141, R141, R17.reuse, RZ ;  /* 0x000000118d8dc224 */ /* 0x080fe400078e02ff */
[-C--:B0-----:R-:W-:Y:S02]  /*12410*/  @!P6 IMAD R5, R142, R17.reuse, RZ ;  /* 0x000000118e05e224 */ /* 0x081fe400078e02ff */
[-C--:B------:R-:W-:Y:S02]  /*12420*/  @!P5 IMAD R143, R143, R17.reuse, RZ ;  /* 0x000000118f8fd224 */ /* 0x080fe400078e02ff */
[----:B-1----:R-:W-:Y:S01]  /*12430*/  @!P2 IMAD R11, R144, R17, RZ ;  /* 0x00000011900ba224 */ /* 0x002fe200078e02ff */
[----:B------:R0:W-:Y:S01]  /*12440*/  @!P0 STG.E.U8 desc[UR36][R6.64+0xe8], R3 ;  /* 0x0000e80306008986 */ /* 0x0001e2000c101124 */
[----:B------:R-:W-:-:S03]  /*12450*/  ISETP.LT.OR P0, PT, R0, 0xf2, !P1 ;  /* 0x000000f20000780c */ /* 0x000fc60004f01670 */
[----:B------:R-:W-:Y:S01]  /*12460*/  @!P4 STG.E.U8 desc[UR36][R6.64+0xe9], R141 ;  /* 0x0000e98d0600c986 */ /* 0x000fe2000c101124 */
[----:B------:R-:W-:-:S03]  /*12470*/  ISETP.LT.OR P4, PT, R0, 0xf1, !P3 ;  /* 0x000000f10000780c */ /* 0x000fc60005f81670 */
[----:B------:R-:W-:Y:S01]  /*12480*/  @!P6 STG.E.U8 desc[UR36][R8.64+0xe8], R5 ;  /* 0x0000e8050800e986 */ /* 0x000fe2000c101124 */
[----:B------:R-:W-:-:S03]  /*12490*/  ISETP.LT.OR P6, PT, R0, 0xf2, !P3 ;  /* 0x000000f20000780c */ /* 0x000fc60005fc1670 */
[----:B------:R-:W-:Y:S01]  /*124a0*/  @!P5 STG.E.U8 desc[UR36][R8.64+0xe9], R143 ;  /* 0x0000e98f0800d986 */ /* 0x000fe2000c101124 */
[----:B------:R-:W-:-:S03]  /*124b0*/  ISETP.LT.OR P5, PT, R0, 0xf9, !P3 ;  /* 0x000000f90000780c */ /* 0x000fc60005fa1670 */
[----:B------:R1:W-:Y:S01]  /*124c0*/  @!P2 STG.E.U8 desc[UR36][R6.64+0xf0], R11 ;  /* 0x0000f00b0600a986 */ /* 0x0003e2000c101124 */
[C---:B------:R-:W-:Y:S02]  /*124d0*/  ISETP.LT.OR P2, PT, R0.reuse, 0xf9, !P1 ;  /* 0x000000f90000780c */ /* 0x040fe40004f41670 */
[C---:B------:R-:W-:Y:S02]  /*124e0*/  ISETP.LT.OR P1, PT, R0.reuse, 0xfa, !P1 ;  /* 0x000000fa0000780c */ /* 0x040fe40004f21670 */
[----:B------:R-:W-:Y:S01]  /*124f0*/  ISETP.LT.OR P3, PT, R0, 0xfa, !P3 ;  /* 0x000000fa0000780c */ /* 0x000fe20005f61670 */
[-C--:B------:R-:W-:Y:S02]  /*12500*/  @!P0 IMAD R145, R145, R17.reuse, RZ ;  /* 0x0000001191918224 */ /* 0x080fe400078e02ff */
[-C--:B0-----:R-:W-:Y:S02]  /*12510*/  @!P4 IMAD R3, R146, R17.reuse, RZ ;  /* 0x000000119203c224 */ /* 0x081fe400078e02ff */
[----:B------:R-:W-:-:S02]  /*12520*/  @!P6 IMAD R147, R147, R17, RZ ;  /* 0x000000119393e224 */ /* 0x000fc400078e02ff */
[-C--:B-1----:R-:W-:Y:S02]  /*12530*/  @!P5 IMAD R11, R150, R17.reuse, RZ ;  /* 0x00000011960bd224 */ /* 0x082fe400078e02ff */
[-C--:B------:R-:W-:Y:S02]  /*12540*/  @!P2 IMAD R5, R148, R17.reuse, RZ ;  /* 0x000000119405a224 */ /* 0x080fe400078e02ff */
[-C--:B------:R-:W-:Y:S02]  /*12550*/  @!P1 IMAD R149, R149, R17.reuse, RZ ;  /* 0x0000001195959224 */ /* 0x080fe400078e02ff */
[----:B------:R-:W-:Y:S01]  /*12560*/  @!P3 IMAD R151, R151, R17, RZ ;  /* 0x000000119797b224 */ /* 0x000fe200078e02ff */
[----:B------:R0:W-:Y:S04]  /*12570*/  @!P0 STG.E.U8 desc[UR36][R6.64+0xf1], R145 ;  /* 0x0000f19106008986 */ /* 0x0001e8000c101124 */
[----:B------:R0:W-:Y:S04]  /*12580*/  @!P4 STG.E.U8 desc[UR36][R8.64+0xf0], R3 ;  /* 0x0000f0030800c986 */ /* 0x0001e8000c101124 */
[----:B------:R0:W-:Y:S04]  /*12590*/  @!P6 STG.E.U8 desc[UR36][R8.64+0xf1], R147 ;  /* 0x0000f1930800e986 */ /* 0x0001e8000c101124 */
[----:B------:R0:W-:Y:S04]  /*125a0*/  @!P2 STG.E.U8 desc[UR36][R6.64+0xf8], R5 ;  /* 0x0000f8050600a986 */ /* 0x0001e8000c101124 */
[----:B------:R0:W-:Y:S04]  /*125b0*/  @!P1 STG.E.U8 desc[UR36][R6.64+0xf9], R149 ;  /* 0x0000f99506009986 */ /* 0x0001e8000c101124 */
[----:B------:R0:W-:Y:S04]  /*125c0*/  @!P5 STG.E.U8 desc[UR36][R8.64+0xf8], R11 ;  /* 0x0000f80b0800d986 */ /* 0x0001e8000c101124 */
[----:B------:R0:W-:Y:S02]  /*125d0*/  @!P3 STG.E.U8 desc[UR36][R8.64+0xf9], R151 ;  /* 0x0000f9970800b986 */ /* 0x0001e4000c101124 */
.L_x_548:
[----:B------:R-:W-:Y:S05]  /*125e0*/  BSYNC B0 ;  /* 0x0000000000007941 */ /* 0x000fea0003800000 */
.L_x_34:
[----:B0-----:R-:W2:Y:S04]  /*125f0*/  LDL.LU R3, [R1+0x200] ;  /* 0x0002000001037983 */ /* 0x001ea80000300800 */
[----:B------:R-:W2:Y:S01]  /*12600*/  LDL.LU R2, [R1+0x204] ;  /* 0x0002040001027983 */ /* 0x000ea20000300800 */
[----:B------:R-:W-:Y:S01]  /*12610*/  ULDC UR4, c[0x0][0xc] ;  /* 0x0000030000047ab9 */ /* 0x000fe20000000800 */
[----:B------:R-:W-:Y:S01]  /*12620*/  ULDC UR5, c[0x0][0x10] ;  /* 0x0000040000057ab9 */ /* 0x000fe20000000800 */
[----:B------:R-:W2:Y:S01]  /*12630*/  LDC R5, c[0x0][0x14] ;  /* 0x00000500ff057b82 */ /* 0x000ea20000000800 */
[----:B------:R-:W-:Y:S01]  /*12640*/  UIMAD.WIDE.U32 UR4, UR4, UR5, URZ ;  /* 0x00000005040472a5 */ /* 0x000fe2000f8e003f */
[----:B------:R-:W-:Y:S01]  /*12650*/  PRMT R0, RZ, 0x7610, R0 ;  /* 0x00007610ff007816 */ /* 0x000fe20000000000 */
[----:B------:R-:W-:Y:S01]  /*12660*/  UMOV UR42, 0xffffffff ;  /* 0xffffffff002a7882 */ /* 0x000fe20000000000 */
[----:B------:R-:W-:-:S03]  /*12670*/  UMOV UR43, 0xffffffff ;  /* 0xffffffff002b7882 */ /* 0x000fc60000000000 */
[----:B--2---:R-:W-:-:S04]  /*12680*/  IMAD.WIDE.U32 R2, R5, UR4, R2 ;  /* 0x0000000405027c25 */ /* 0x004fc8000f8e0002 */
[----:B------:R-:W-:Y:S01]  /*12690*/  IMAD R5, R5, UR5, RZ ;  /* 0x0000000505057c24 */ /* 0x000fe2000f8e02ff */
[----:B------:R-:W-:Y:S01]  /*126a0*/  ULDC.64 UR4, c[0x0][0x650] ;  /* 0x0001940000047ab9 */ /* 0x000fe20000000a00 */
[----:B-1-3--:R-:W-:Y:S01]  /*126b0*/  IMAD.MOV.U32 R6, RZ, RZ, R2 ;  /* 0x000000ffff067224 */ /* 0x00afe200078e0002 */
[----:B------:R-:W-:Y:S02]  /*126c0*/  ISETP.GE.U32.AND P0, PT, R2, UR4, PT ;  /* 0x0000000402007c0c */ /* 0x000fe4000bf06070 */
[----:B------:R-:W-:-:S04]  /*126d0*/  IADD3 R4, R3, R5, RZ ;  /* 0x0000000503047210 */ /* 0x000fc80007ffe0ff */
[----:B------:R-:W-:Y:S01]  /*126e0*/  ISETP.GE.U32.AND.EX P0, PT, R4, UR5, PT, P0 ;  /* 0x0000000504007c0c */ /* 0x000fe2000bf06100 */
[----:B------:R0:W-:Y:S04]  /*126f0*/  STL [R1+0x200], R4 ;  /* 0x0002000401007387 */ /* 0x0001e80000100800 */
[----:B------:R0:W-:Y:S08]  /*12700*/  STL [R1+0x204], R6 ;  /* 0x0002040601007387 */ /* 0x0001f00000100800 */
[----:B------:R-:W-:Y:S05]  /*12710*/  @P0 BRA `(.L_x_549) ;  /* 0x0000000400880947 */ /* 0x000fea0003800000 */
[----:B------:R-:W1:Y:S01]  /*12720*/  S2UR UR6, SR_CTAID.X ;  /* 0x00000000000679c3 */ /* 0x000e620000002500 */
[----:B------:R-:W-:Y:S01]  /*12730*/  ULDC.64 UR12, c[0x0][0x628] ;  /* 0x00018a00000c7ab9 */ /* 0x000fe20000000a00 */
[----:B------:R-:W-:Y:S01]  /*12740*/  ULDC UR4, c[0x0][0x150] ;  /* 0x0000540000047ab9 */ /* 0x000fe20000000800 */
[----:B------:R-:W-:Y:S01]  /*12750*/  ISETP.NE.U32.AND P0, PT, RZ, UR12, PT ;  /* 0x0000000cff007c0c */ /* 0x000fe2000bf05070 */
[----:B------:R-:W-:Y:S01]  /*12760*/  ULDC UR15, c[0x0][0x630] ;  /* 0x00018c00000f7ab9 */ /* 0x000fe20000000800 */
[----:B------:R-:W-:Y:S01]  /*12770*/  R2UR UR16, R6 ;  /* 0x00000000061072ca */ /* 0x000fe200000e0000 */
[----:B------:R-:W-:Y:S01]  /*12780*/  ULDC UR19, c[0x0][0x154] ;  /* 0x0000550000137ab9 */ /* 0x000fe20000000800 */
[----:B------:R-:W-:Y:S01]  /*12790*/  ISETP.NE.AND.EX P0, PT, RZ, UR13, PT, P0 ;  /* 0x0000000dff007c0c */ /* 0x000fe2000bf05300 */
[----:B------:R-:W2:Y:S01]  /*127a0*/  S2UR UR18, SR_CTAID.Y ;  /* 0x00000000001279c3 */ /* 0x000ea20000002600 */
[----:B------:R-:W-:Y:S02]  /*127b0*/  R2UR UR17, R4 ;  /* 0x00000000041172ca */ /* 0x000fe400000e0000 */
[----:B------:R-:W-:-:S02]  /*127c0*/  R2UR UR10, R6 ;  /* 0x00000000060a72ca */ /* 0x000fc400000e0000 */
[----:B------:R-:W-:Y:S02]  /*127d0*/  R2UR UR11, R4 ;  /* 0x00000000040b72ca */ /* 0x000fe400000e0000 */
[----:B-1----:R-:W-:-:S05]  /*127e0*/  I2FP.F32.U32 R0, UR6 ;  /* 0x0000000600007c45 */ /* 0x002fca0008201000 */
[----:B------:R-:W-:-:S04]  /*127f0*/  FMUL R0, R0, UR4 ;  /* 0x0000000400007c20 */ /* 0x000fc80008400000 */
[----:B------:R1:W3:Y:S01]  /*12800*/  F2I.U32.TRUNC.NTZ R2, R0 ;  /* 0x0000000000027305 */ /* 0x0002e2000020f000 */
[----:B--2---:R-:W-:Y:S05]  /*12810*/  @!P0 BRA `(.L_x_550) ;  /* 0x0000000000308947 */ /* 0x004fea0003800000 */
        /* <DEDUP_REMOVED lines=12> */
.L_x_550:
[----:B------:R-:W-:Y:S01]  /*128e0*/  USHF.R.U64 UR43, UR10, UR15, UR11 ;  /* 0x0000000f0a2b7299 */ /* 0x000fe2000800120b */
[----:B-1----:R-:W-:Y:S01]  /*128f0*/  I2FP.F32.U32 R0, UR18 ;  /* 0x0000001200007c45 */ /* 0x002fe20008201000 */
[----:B------:R-:W-:Y:S02]  /*12900*/  USHF.R.U32.HI UR4, URZ, UR15, UR11 ;  /* 0x0000000f3f047299 */ /* 0x000fe4000801160b */
[----:B------:R-:W-:Y:S02]  /*12910*/  UIADD3 UR10, UP0, URZ, -UR43, URZ ;  /* 0x8000002b3f0a7290 */ /* 0x000fe4000ff1e03f */
[----:B------:R-:W-:Y:S01]  /*12920*/  FMUL R0, R0, UR19 ;  /* 0x0000001300007c20 */ /* 0x000fe20008400000 */
[----:B------:R-:W-:Y:S01]  /*12930*/  ULDC.64 UR12, c[0x0][0x620] ;  /* 0x00018800000c7ab9 */ /* 0x000fe20000000a00 */
[----:B------:R-:W-:Y:S01]  /*12940*/  UIADD3.X UR4, URZ, ~UR4, URZ, UP0, !UPT ;  /* 0x800000043f047290 */ /* 0x000fe200087fe43f */
[----:B------:R-:W-:Y:S01]  /*12950*/  UMOV UR8, UR16 ;  /* 0x0000001000087c82 */ /* 0x000fe20008000000 */
[----:B------:R-:W-:-:S02]  /*12960*/  UMOV UR9, UR17 ;  /* 0x0000001100097c82 */ /* 0x000fc40008000000 */
[----:B------:R-:W-:Y:S01]  /*12970*/  UIMAD UR4, UR4, UR12, URZ ;  /* 0x0000000c040472a4 */ /* 0x000fe2000f8e023f */
[----:B------:R-:W1:Y:S01]  /*12980*/  F2I.U32.TRUNC.NTZ R0, R0 ;  /* 0x0000000000007305 */ /* 0x000e62000020f000 */
[----:B------:R-:W-:Y:S01]  /*12990*/  UIMAD.WIDE.U32 UR8, UR10, UR12, UR8 ;  /* 0x0000000c0a0872a5 */ /* 0x000fe2000f8e0008 */
[----:B---3--:R-:W-:Y:S01]  /*129a0*/  R2UR UR12, R2 ;  /* 0x00000000020c72ca */ /* 0x008fe200000e0000 */
[----:B------:R-:W-:Y:S01]  /*129b0*/  UIMAD UR10, UR10, UR13, UR4 ;  /* 0x0000000d0a0a72a4 */ /* 0x000fe2000f8e0204 */
[----:B------:R-:W-:Y:S01]  /*129c0*/  ULDC UR11, c[0x0][0x618] ;  /* 0x00018600000b7ab9 */ /* 0x000fe20000000800 */
[----:B------:R-:W-:Y:S02]  /*129d0*/  ULDC UR21, c[0x0][0x658] ;  /* 0x0001960000157ab9 */ /* 0x000fe40000000800 */
[----:B------:R-:W-:Y:S01]  /*129e0*/  UIADD3 UR9, UR9, UR10, URZ ;  /* 0x0000000a09097290 */ /* 0x000fe2000fffe03f */
[----:B------:R-:W-:Y:S01]  /*129f0*/  UMOV UR15, 0xffffffff ;  /* 0xffffffff000f7882 */ /* 0x000fe20000000000 */
[----:B------:R-:W-:Y:S01]  /*12a00*/  ULDC.64 UR4, c[0x0][0x640] ;  /* 0x0001900000047ab9 */ /* 0x000fe20000000a00 */
[----:B------:R-:W-:Y:S01]  /*12a10*/  USHF.L.U32 UR15, UR15, UR21, URZ ;  /* 0x000000150f0f7299 */ /* 0x000fe2000800063f */
[----:B------:R-:W-:Y:S01]  /*12a20*/  ISETP.NE.U32.AND P0, PT, RZ, UR4, PT ;  /* 0x00000004ff007c0c */ /* 0x000fe2000bf05070 */
[----:B------:R-:W-:-:S02]  /*12a30*/  USHF.R.U64 UR16, UR8, UR11, UR9 ;  /* 0x0000000b08107299 */ /* 0x000fc40008001209 */
[----:B------:R-:W-:Y:S01]  /*12a40*/  USHF.R.U32.HI UR8, URZ, UR11, UR9 ;  /* 0x0000000b3f087299 */ /* 0x000fe20008011609 */
[----:B-1----:R-:W-:Y:S01]  /*12a50*/  R2UR UR14, R0 ;  /* 0x00000000000e72ca */ /* 0x002fe200000e0000 */
[----:B------:R-:W-:Y:S01]  /*12a60*/  ULDC UR17, c[0x0][0x608] ;  /* 0x0001820000117ab9 */ /* 0x000fe20000000800 */
[----:B------:R-:W-:Y:S01]  /*12a70*/  ULOP3.LUT UR41, URZ, UR15, URZ, 0x33, !UPT ;  /* 0x0000000f3f297292 */ /* 0x000fe2000f8e333f */
[----:B------:R-:W-:Y:S01]  /*12a80*/  ISETP.NE.AND.EX P0, PT, RZ, UR5, PT, P0 ;  /* 0x00000005ff007c0c */ /* 0x000fe2000bf05300 */
[----:B------:R-:W-:Y:S02]  /*12a90*/  USHF.R.U64 UR15, UR16, UR17, UR8 ;  /* 0x00000011100f7299 */ /* 0x000fe40008001208 */
[----:B------:R-:W-:Y:S02]  /*12aa0*/  USHF.R.U32.HI UR8, URZ, UR17, UR8 ;  /* 0x000000113f087299 */ /* 0x000fe40008011608 */
[----:B------:R-:W-:Y:S02]  /*12ab0*/  UIADD3 UR12, -UR12, URZ, URZ ;  /* 0x0000003f0c0c7290 */ /* 0x000fe4000fffe13f */
[----:B------:R-:W-:Y:S01]  /*12ac0*/  USHF.R.U64 UR17, UR15, UR21, UR8 ;  /* 0x000000150f117299 */ /* 0x000fe20008001208 */
[----:B------:R-:W-:Y:S01]  /*12ad0*/  UMOV UR19, 0x1 ;  /* 0x0000000100137882 */ /* 0x000fe20000000000 */
[----:B------:R-:W-:Y:S01]  /*12ae0*/  ULDC UR13, c[0x0][0x144] ;  /* 0x00005100000d7ab9 */ /* 0x000fe20000000800 */
[----:B------:R-:W-:Y:S01]  /*12af0*/  ULDC UR7, c[0x0][0x600] ;  /* 0x0001800000077ab9 */ /* 0x000fe20000000800 */
[----:B------:R-:W-:-:S02]  /*12b00*/  USHF.L.U32 UR24, UR19, UR21, URZ ;  /* 0x0000001513187299 */ /* 0x000fc4000800063f */
[----:B------:R-:W-:Y:S02]  /*12b10*/  USHF.R.U32.HI UR8, URZ, UR21, UR8 ;  /* 0x000000153f087299 */ /* 0x000fe40008011608 */
[----:B------:R-:W-:Y:S02]  /*12b20*/  UIMAD UR21, UR13, UR12, UR6 ;  /* 0x0000000c0d1572a4 */ /* 0x000fe4000f8e0206 */
[----:B------:R-:W-:Y:S02]  /*12b30*/  UIADD3 UR20, UR7, -0x1, URZ ;  /* 0xffffffff07147890 */ /* 0x000fe4000fffe03f */
[----:B------:R-:W-:Y:S01]  /*12b40*/  UIADD3 UR19, -UR14, URZ, URZ ;  /* 0x0000003f0e137290 */ /* 0x000fe2000fffe13f */
[----:B------:R-:W-:Y:S01]  /*12b50*/  ULDC UR25, c[0x0][0x148] ;  /* 0x0000520000197ab9 */ /* 0x000fe20000000800 */
[----:B------:R-:W-:Y:S01]  /*12b60*/  ULDC UR22, c[0x0][0x648] ;  /* 0x0001920000167ab9 */ /* 0x000fe20000000800 */
[----:B------:R-:W-:Y:S01]  /*12b70*/  ULDC UR23, c[0x0][0x638] ;  /* 0x00018e0000177ab9 */ /* 0x000fe20000000800 */
        /* <DEDUP_REMOVED lines=14> */
.L_x_551:
[----:B------:R-:W-:Y:S01]  /*12c60*/  UISETP.NE.AND UP0, UPT, UR46, URZ, UPT ;  /* 0x0000003f2e00728c */ /* 0x000fe2000bf05270 */
[----:B------:R-:W-:Y:S01]  /*12c70*/  IMAD.MOV.U32 R0, RZ, RZ, 0x1 ;  /* 0x00000001ff007424 */ /* 0x000fe200078e00ff */
[----:B------:R-:W-:Y:S02]  /*12c80*/  USHF.R.U64 UR4, UR6, UR22, UR8 ;  /* 0x0000001606047299 */ /* 0x000fe40008001208 */
[----:B------:R-:W-:Y:S02]  /*12c90*/  ULOP3.LUT UR41, UR15, UR41, URZ, 0xc0, !UPT ;  /* 0x000000290f297292 */ /* 0x000fe4000f8ec03f */
[----:B------:R-:W-:Y:S02]  /*12ca0*/  UIADD3 UR5, -UR4, URZ, URZ ;  /* 0x0000003f04057290 */ /* 0x000fe4000fffe13f */
[----:B------:R-:W-:Y:S02]  /*12cb0*/  UIMAD UR41, UR24, UR4, UR41 ;  /* 0x00000004182972a4 */ /* 0x000fe4000f8e0229 */
[----:B------:R-:W-:-:S02]  /*12cc0*/  ULOP3.LUT UR16, UR16, UR20, URZ, 0xc0, !UPT ;  /* 0x0000001410107292 */ /* 0x000fc4000f8ec03f */
[----:B------:R-:W-:Y:S02]  /*12cd0*/  @UP0 UIMAD UR21, UR25, UR19, UR18 ;  /* 0x00000013191502a4 */ /* 0x000fe4000f8e0212 */
[----:B------:R-:W-:-:S03]  /*12ce0*/  UIMAD UR4, UR5, UR23, UR17 ;  /* 0x00000017050472a4 */ /* 0x000fc6000f8e0211 */
[----:B------:R-:W-:Y:S01]  /*12cf0*/  ULDC UR5, c[0x0][0x610] ;  /* 0x0001840000057ab9 */ /* 0x000fe20000000800 */
[----:B------:R-:W-:Y:S02]  /*12d00*/  UIMAD UR4, UR4, UR7, UR16 ;  /* 0x00000007040472a4 */ /* 0x000fe4000f8e0210 */
[----:B------:R-:W-:-:S04]  /*12d10*/  UIMAD UR41, UR41, UR5, UR21 ;  /* 0x00000005292972a4 */ /* 0x000fc8000f8e0215 */
[----:B------:R-:W-:Y:S02]  /*12d20*/  USEL UR42, UR4, UR41, !UP0 ;  /* 0x00000029042a7287 */ /* 0x000fe4000c000000 */
[----:B------:R-:W-:-:S12]  /*12d30*/  USEL UR41, UR41, UR4, !UP0 ;  /* 0x0000000429297287 */ /* 0x000fd8000c000000 */
.L_x_549:
[----:B------:R-:W-:-:S13]  /*12d40*/  LOP3.LUT P0, RZ, R0, 0xff, RZ, 0xc0, !PT ;  /* 0x000000ff00ff7812 */ /* 0x000fda000780c0ff */
[----:B------:R-:W-:Y:S05]  /*12d50*/  @P0 BRA `(.L_x_552) ;  /* 0xfffffee4008c0947 */ /* 0x000fea000383ffff */
[----:B------:R-:W-:Y:S05]  /*12d60*/  EXIT ;  /* 0x000000000000794d */ /* 0x000fea0003800000 */
.L_x_7:
[----:B------:R-:W2:Y:S01]  /*12d70*/  LDL R5, [R1+0x204] ;  /* 0x0002040001057983 */ /* 0x000ea20000100800 */
[----:B------:R-:W-:-:S03]  /*12d80*/  ULDC.64 UR4, c[0x0][0x650] ;  /* 0x0001940000047ab9 */ /* 0x000fc60000000a00 */
[----:B------:R-:W3:Y:S01]  /*12d90*/  LDL R4, [R1+0x200] ;  /* 0x0002000001047983 */ /* 0x000ee20000100800 */
[----:B------:R-:W-:Y:S01]  /*12da0*/  PRMT R0, RZ, 0x7610, R0 ;  /* 0x00007610ff007816 */ /* 0x000fe20000000000 */
[----:B------:R-:W-:Y:S01]  /*12db0*/  IMAD.MOV.U32 R2, RZ, RZ, -0x1 ;  /* 0xffffffffff027424 */ /* 0x000fe200078e00ff */
[----:B------:R-:W-:Y:S01]  /*12dc0*/  MOV R3, 0xffffffff ;  /* 0xffffffff00037802 */ /* 0x000fe20000000f00 */
[----:B------:R-:W-:Y:S01]  /*12dd0*/  IMAD.MOV.U32 R9, RZ, RZ, -0x1 ;  /* 0xffffffffff097424 */ /* 0x000fe200078e00ff */
[----:B--2---:R-:W-:-:S04]  /*12de0*/  ISETP.GE.U32.AND P0, PT, R5, UR4, PT ;  /* 0x0000000405007c0c */ /* 0x004fc8000bf06070 */
[----:B---3--:R-:W-:-:S13]  /*12df0*/  ISETP.GE.U32.AND.EX P0, PT, R4, UR5, PT, P0 ;  /* 0x0000000504007c0c */ /* 0x008fda000bf06100 */
        /* <DEDUP_REMOVED lines=21> */
.L_x_554:
[----:B------:R-:W-:Y:S01]  /*12f50*/  USHF.R.U64 UR4, UR14, UR19, UR15 ;  /* 0x000000130e047299 */ /* 0x000fe2000800120f */
[----:B------:R-:W-:Y:S01]  /*12f60*/  R2UR UR7, R4 ;  /* 0x00000000040772ca */ /* 0x000fe200000e0000 */
[----:B------:R-:W-:Y:S02]  /*12f70*/  USHF.R.U32.HI UR5, URZ, UR19, UR15 ;  /* 0x000000133f057299 */ /* 0x000fe4000801160f */
[----:B------:R-:W-:Y:S01]  /*12f80*/  UIADD3 UR13, UP0, URZ, -UR4, URZ ;  /* 0x800000043f0d7290 */ /* 0x000fe2000ff1e03f */
[----:B------:R-:W-:Y:S01]  /*12f90*/  ULDC.64 UR14, c[0x0][0x620] ;  /* 0x00018800000e7ab9 */ /* 0x000fe20000000a00 */
[----:B------:R-:W-:Y:S02]  /*12fa0*/  UMOV UR6, UR20 ;  /* 0x0000001400067c82 */ /* 0x000fe40008000000 */
[----:B------:R-:W-:Y:S02]  /*12fb0*/  UIADD3.X UR5, URZ, ~UR5, URZ, UP0, !UPT ;  /* 0x800000053f057290 */ /* 0x000fe400087fe43f */
[----:B------:R-:W-:-:S02]  /*12fc0*/  UISETP.NE.AND UP1, UPT, UR46, URZ, UPT ;  /* 0x0000003f2e00728c */ /* 0x000fc4000bf25270 */
[----:B------:R-:W-:Y:S02]  /*12fd0*/  UIMAD UR5, UR5, UR14, URZ ;  /* 0x0000000e050572a4 */ /* 0x000fe4000f8e023f */
[----:B------:R-:W-:Y:S02]  /*12fe0*/  UIMAD.WIDE.U32 UR6, UR13, UR14, UR6 ;  /* 0x0000000e0d0672a5 */ /* 0x000fe4000f8e0006 */
[----:B------:R-:W-:Y:S01]  /*12ff0*/  UIMAD UR5, UR13, UR15, UR5 ;  /* 0x0000000f0d0572a4 */ /* 0x000fe2000f8e0205 */
[----:B------:R-:W-:Y:S02]  /*13000*/  ULDC UR14, c[0x0][0x608] ;  /* 0x00018200000e7ab9 */ /* 0x000fe40000000800 */
[----:B------:R-:W-:Y:S01]  /*13010*/  ULDC UR13, c[0x0][0x618] ;  /* 0x00018600000d7ab9 */ /* 0x000fe20000000800 */
[----:B------:R-:W-:Y:S01]  /*13020*/  UIADD3 UR5, UR7, UR5, URZ ;  /* 0x0000000507057290 */ /* 0x000fe2000fffe03f */
[----:B------:R-:W-:Y:S01]  /*13030*/  ULDC UR22, c[0x0][0x658] ;  /* 0x0001960000167ab9 */ /* 0x000fe20000000800 */
[----:B------:R-:W-:-:S02]  /*13040*/  @UP1 UIMAD UR8, UR11, UR12, UR10 ;  /* 0x0000000c0b0812a4 */ /* 0x000fc4000f8e020a */
[----:B------:R-:W-:Y:S02]  /*13050*/  USHF.R.U64 UR17, UR6, UR13, UR5 ;  /* 0x0000000d06117299 */ /* 0x000fe40008001205 */
[----:B------:R-:W-:Y:S01]  /*13060*/  USHF.R.U32.HI UR5, URZ, UR13, UR5 ;  /* 0x0000000d3f057299 */ /* 0x000fe20008011605 */
[----:B------:R-:W-:Y:S01]  /*13070*/  ULDC.64 UR6, c[0x0][0x640] ;  /* 0x0001900000067ab9 */ /* 0x000fe20000000a00 */
[----:B------:R-:W-:Y:S01]  /*13080*/  UMOV UR10, 0xffffffff ;  /* 0xffffffff000a7882 */ /* 0x000fe20000000000 */
[----:B------:R-:W-:Y:S01]  /*13090*/  ISETP.NE.U32.AND P0, PT, RZ, UR6, PT ;  /* 0x00000006ff007c0c */ /* 0x000fe2000bf05070 */
[----:B------:R-:W-:Y:S02]  /*130a0*/  USHF.R.U64 UR18, UR17, UR14, UR5 ;  /* 0x0000000e11127299 */ /* 0x000fe40008001205 */
[----:B------:R-:W-:Y:S01]  /*130b0*/  USHF.R.U32.HI UR5, URZ, UR14, UR5 ;  /* 0x0000000e3f057299 */ /* 0x000fe20008011605 */
[----:B------:R-:W-:Y:S01]  /*130c0*/  ISETP.NE.AND.EX P0, PT, RZ, UR7, PT, P0 ;  /* 0x00000007ff007c0c */ /* 0x000fe2000bf05300 */
[----:B------:R-:W-:-:S02]  /*130d0*/  USHF.L.U32 UR11, UR10, UR22, URZ ;  /* 0x000000160a0b7299 */ /* 0x000fc4000800063f */
[----:B------:R-:W-:Y:S01]  /*130e0*/  USHF.R.U64 UR19, UR18, UR22, UR5 ;  /* 0x0000001612137299 */ /* 0x000fe20008001205 */
[----:B------:R-:W-:Y:S01]  /*130f0*/  ULDC UR20, c[0x0][0x600] ;  /* 0x0001800000147ab9 */ /* 0x000fe20000000800 */
[----:B------:R-:W-:Y:S02]  /*13100*/  USHF.R.U32.HI UR10, URZ, UR22, UR5 ;  /* 0x000000163f0a7299 */ /* 0x000fe40008011605 */
[----:B------:R-:W-:Y:S02]  /*13110*/  UIADD3 UR21, UR20, -0x1, URZ ;  /* 0xffffffff14157890 */ /* 0x000fe4000fffe03f */
[----:B------:R-:W-:Y:S01]  /*13120*/  ULOP3.LUT UR26, URZ, UR11, URZ, 0x33, !UPT ;  /* 0x0000000b3f1a7292 */ /* 0x000fe2000f8e333f */
        /* <DEDUP_REMOVED lines=17> */
.L_x_555:
[----:B------:R-:W-:Y:S01]  /*13240*/  USHF.R.U64 UR6, UR5, UR23, UR10 ;  /* 0x0000001705067299 */ /* 0x000fe2000800120a */
[----:B------:R-:W-:Y:S01]  /*13250*/  IMAD.MOV.U32 R0, RZ, RZ, 0x1 ;  /* 0x00000001ff007424 */ /* 0x000fe200078e00ff */
[----:B------:R-:W-:Y:S01]  /*13260*/  USHF.L.U32 UR25, UR25, UR22, URZ ;  /* 0x0000001619197299 */ /* 0x000fe2000800063f */
[----:B------:R-:W-:Y:S01]  /*13270*/  IMAD.U32 R9, RZ, RZ, UR4 ;  /* 0x00000004ff097e24 */ /* 0x000fe2000f8e00ff */
[----:B------:R-:W-:Y:S02]  /*13280*/  ULOP3.LUT UR5, UR18, UR26, URZ, 0xc0, !UPT ;  /* 0x0000001a12057292 */ /* 0x000fe4000f8ec03f */
[----:B------:R-:W-:Y:S02]  /*13290*/  UIADD3 UR7, -UR6, URZ, URZ ;  /* 0x0000003f06077290 */ /* 0x000fe4000fffe13f */
[----:B------:R-:W-:Y:S02]  /*132a0*/  UIMAD UR6, UR25, UR6, UR5 ;  /* 0x00000006190672a4 */ /* 0x000fe4000f8e0205 */
[----:B------:R-:W-:-:S02]  /*132b0*/  ULOP3.LUT UR17, UR17, UR21, URZ, 0xc0, !UPT ;  /* 0x0000001511117292 */ /* 0x000fc4000f8ec03f */
[----:B------:R-:W-:Y:S02]  /*132c0*/  UIMAD UR5, UR7, UR24, UR19 ;  /* 0x00000018070572a4 */ /* 0x000fe4000f8e0213 */
[----:B------:R-:W-:Y:S01]  /*132d0*/  UISETP.NE.AND UP0, UPT, UR46, URZ, UPT ;  /* 0x0000003f2e00728c */ /* 0x000fe2000bf05270 */
[----:B------:R-:W-:Y:S01]  /*132e0*/  ULDC UR7, c[0x0][0x610] ;  /* 0x0001840000077ab9 */ /* 0x000fe20000000800 */
[----:B------:R-:W-:Y:S02]  /*132f0*/  UIMAD UR5, UR5, UR20, UR17 ;  /* 0x00000014050572a4 */ /* 0x000fe4000f8e0211 */
[----:B------:R-:W-:-:S04]  /*13300*/  UIMAD UR8, UR6, UR7, UR8 ;  /* 0x00000007060872a4 */ /* 0x000fc8000f8e0208 */
[----:B------:R-:W-:Y:S02]  /*13310*/  USEL UR6, UR5, UR8, !UP0 ;  /* 0x0000000805067287 */ /* 0x000fe4000c000000 */
[----:B------:R-:W-:-:S04]  /*13320*/  USEL UR8, UR8, UR5, !UP0 ;  /* 0x0000000508087287 */ /* 0x000fc8000c000000 */
[----:B------:R-:W-:Y:S02]  /*13330*/  MOV R3, UR6 ;  /* 0x0000000600037c02 */ /* 0x000fe40008000f00 */
[----:B------:R-:W-:-:S07]  /*13340*/  IMAD.U32 R2, RZ, RZ, UR8 ;  /* 0x00000008ff027e24 */ /* 0x000fce000f8e00ff */
.L_x_553:
[----:B------:R-:W-:-:S08]  /*13350*/  NOP ;  /* 0x0000000000007918 */ /* 0x000fd00000000000 */
[----:B0-----:R-:W0:-:S00]  /*13360*/  USETMAXREG.DEALLOC.CTAPOOL 0x18 ;  /* 0x00000018000079c8 */ /* 0x001e0000080e0500 */
[----:B------:R-:W-:-:S13]  /*13370*/  ISETP.NE.AND P0, PT, RZ, UR9, PT ;  /* 0x00000009ff007c0c */ /* 0x000fda000bf05270 */
[----:B------:R-:W-:Y:S05]  /*13380*/  @P0 EXIT ;  /* 0x000000000000094d */ /* 0x000fea0003800000 */
[----:B0-----:R-:W-:Y:S01]  /*13390*/  LOP3.LUT P0, RZ, R0, 0xff, RZ, 0xc0, !PT ;  /* 0x000000ff00ff7812 */ /* 0x001fe2000780c0ff */
[----:B------:R-:W-:Y:S02]  /*133a0*/  IMAD.MOV.U32 R0, RZ, RZ, 0x1 ;  /* 0x00000001ff007424 */ /* 0x000fe400078e00ff */
[----:B------:R-:W-:-:S10]  /*133b0*/  IMAD.MOV.U32 R6, RZ, RZ, RZ ;  /* 0x000000ffff067224 */ /* 0x000fd400078e00ff */
[----:B------:R-:W-:Y:S05]  /*133c0*/  @!P0 BRA `(.L_x_556) ;  /* 0x0000000c00b08947 */ /* 0x000fea0003800000 */
[----:B------:R-:W0:Y:S01]  /*133d0*/  S2UR UR7, SR_CgaCtaId ;  /* 0x00000000000779c3 */ /* 0x000e220000008800 */
[----:B------:R-:W-:Y:S01]  /*133e0*/  ULDC UR4, c[0x0][0x28c] ;  /* 0x0000a30000047ab9 */ /* 0x000fe20000000800 */
[----:B------:R-:W-:Y:S01]  /*133f0*/  ULDC UR5, c[0x0][0x600] ;  /* 0x0001800000057ab9 */ /* 0x000fe20000000800 */
[----:B------:R-:W-:Y:S01]  /*13400*/  UIADD3 UR12, UR4, 0x3f, URZ ;  /* 0x0000003f040c7890 */ /* 0x000fe2000fffe03f */
[----:B------:R-:W-:Y:S01]  /*13410*/  BSSY B0, `(.L_x_556) ;  /* 0x00000e7000007945 */ /* 0x000fe20003800000 */
[----:B------:R-:W-:Y:S01]  /*13420*/  ULDC UR9, c[0x0][0x658] ;  /* 0x0001960000097ab9 */ /* 0x000fe20000000800 */
[----:B------:R-:W-:Y:S01]  /*13430*/  UMOV UR11, 0xffffffff ;  /* 0xffffffff000b7882 */ /* 0x000fe20000000000 */
[----:B------:R-:W-:Y:S01]  /*13440*/  UMOV UR15, 0x1 ;  /* 0x00000001000f7882 */ /* 0x000fe20000000000 */
[----:B------:R-:W-:Y:S01]  /*13450*/  USHF.R.S32.HI UR14, URZ, 0x1f, UR12 ;  /* 0x0000001f3f0e7899 */ /* 0x000fe2000801140c */
[----:B------:R-:W-:Y:S01]  /*13460*/  MOV R8, 0x1 ;  /* 0x0000000100087802 */ /* 0x000fe20000000f00 */
[----:B------:R-:W-:Y:S01]  /*13470*/  ULDC UR10, c[0x0][0xc] ;  /* 0x00000300000a7ab9 */ /* 0x000fe20000000800 */
[----:B------:R-:W-:Y:S01]  /*13480*/  UIADD3 UR4, UR5, -0x1, URZ ;  /* 0xffffffff05047890 */ /* 0x000fe2000fffe03f */
[----:B------:R-:W-:Y:S01]  /*13490*/  IMAD.MOV.U32 R0, RZ, RZ, 0x1 ;  /* 0x00000001ff007424 */ /* 0x000fe200078e00ff */
[----:B------:R-:W-:Y:S01]  /*134a0*/  USHF.L.U32 UR16, UR11, UR9, URZ ;  /* 0x000000090b107299 */ /* 0x000fe2000800063f */
[----:B------:R-:W-:Y:S01]  /*134b0*/  IMAD.MOV.U32 R6, RZ, RZ, RZ ;  /* 0x000000ffff067224 */ /* 0x000fe200078e00ff */
[----:B------:R-:W-:Y:S01]  /*134c0*/  USHF.L.U32 UR5, UR15, UR9, URZ ;  /* 0x000000090f057299 */ /* 0x000fe2000800063f */
[----:B------:R-:W-:Y:S01]  /*134d0*/  ULDC UR11, c[0x0][0x10] ;  /* 0x00000400000b7ab9 */ /* 0x000fe20000000800 */
[----:B------:R-:W-:Y:S01]  /*134e0*/  ULEA.HI UR14, UR14, UR12, URZ, 0x6 ;  /* 0x0000000c0e0e7291 */ /* 0x000fe2000f8f303f */
[----:B------:R-:W-:Y:S01]  /*134f0*/  UMOV UR21, 0x5 ;  /* 0x0000000500157882 */ /* 0x000fe20000000000 */
[----:B------:R-:W-:-:S02]  /*13500*/  ULOP3.LUT UR26, UR40, 0x2, URZ, 0xfc, !UPT ;  /* 0x00000002281a7892 */ /* 0x000fc4000f8efc3f */
[----:B------:R-:W-:Y:S02]  /*13510*/  USHF.R.S32.HI UR18, URZ, 0x6, UR14 ;  /* 0x000000063f127899 */ /* 0x000fe4000801140e */
[----:B0-----:R-:W-:Y:S02]  /*13520*/  ULOP3.LUT UR8, UR7, 0x1, URZ, 0xc0, !UPT ;  /* 0x0000000107087892 */ /* 0x001fe4000f8ec03f */
[----:B------:R-:W-:Y:S02]  /*13530*/  USHF.R.U32.HI UR27, URZ, 0x1, UR7 ;  /* 0x000000013f1b7899 */ /* 0x000fe40008011607 */
[----:B------:R-:W-:Y:S02]  /*13540*/  USHF.L.U32 UR13, UR7, 0x7, URZ ;  /* 0x00000007070d7899 */ /* 0x000fe4000800063f */
[----:B------:R-:W-:Y:S02]  /*13550*/  USHF.L.U32 UR6, UR7, 0xd, URZ ;  /* 0x0000000d07067899 */ /* 0x000fe4000800063f */
[----:B------:R-:W-:-:S02]  /*13560*/  ULOP3.LUT UR7, UR7, 0xfffffffe, URZ, 0xc0, !UPT ;  /* 0xfffffffe07077892 */ /* 0x000fc4000f8ec03f */
[----:B------:R-:W-:Y:S02]  /*13570*/  UISETP.GT.U32.AND UP0, UPT, UR8, 0xffff, UPT ;  /* 0x0000ffff0800788c */ /* 0x000fe4000bf04070 */
[----:B------:R-:W-:Y:S02]  /*13580*/  ULOP3.LUT UR17, UR6, 0x2000, URZ, 0xc0, !UPT ;  /* 0x0000200006117892 */ /* 0x000fe4000f8ec03f */
[----:B------:R-:W-:Y:S02]  /*13590*/  USHF.L.U32 UR19, UR15, UR7, URZ ;  /* 0x000000070f137299 */ /* 0x000fe4000800063f */
[----:B------:R-:W-:Y:S02]  /*135a0*/  ULOP3.LUT UR9, UR7, 0x1, URZ, 0xfc, !UPT ;  /* 0x0000000107097892 */ /* 0x000fe4000f8efc3f */
[----:B------:R-:W-:Y:S02]  /*135b0*/  UIMAD.WIDE.U32 UR6, UR10, UR11, URZ ;  /* 0x0000000b0a0672a5 */ /* 0x000fe4000f8e003f */
[----:B------:R-:W-:Y:S01]  /*135c0*/  USEL UR8, UR8, 0xffff, !UP0 ;  /* 0x0000ffff08087887 */ /* 0x000fe2000c000000 */
[----:B------:R-:W-:Y:S01]  /*135d0*/  ULDC UR10, c[0x0][0x14] ;  /* 0x00000500000a7ab9 */ /* 0x000fe20000000800 */
[----:B------:R-:W-:-:S02]  /*135e0*/  USHF.L.U32 UR9, UR15, UR9, URZ ;  /* 0x000000090f097299 */ /* 0x000fc4000800063f */
[----:B------:R-:W-:Y:S02]  /*135f0*/  UIMAD.WIDE.U32 UR24, UR6, UR10, URZ ;  /* 0x0000000a061872a5 */ /* 0x000fe4000f8e003f */
[----:B------:R-:W-:Y:S02]  /*13600*/  UIMAD UR20, UR7, UR10, URZ ;  /* 0x0000000a071472a4 */ /* 0x000fe4000f8e023f */
[----:B------:R-:W-:Y:S02]  /*13610*/  ULOP3.LUT UR8, UR8, 0xffff, URZ, 0xc0, !UPT ;  /* 0x0000ffff08087892 */ /* 0x000fe4000f8ec03f */
[----:B------:R-:W-:Y:S02]  /*13620*/  ULEA UR28, UR27, 0x100, 0xd ;  /* 0x000001001b1c7891 */ /* 0x000fe4000f8e683f */
[----:B------:R-:W-:Y:S02]  /*13630*/  ULOP3.LUT UR13, UR13, 0x80, URZ, 0xc0, !UPT ;  /* 0x000000800d0d7892 */ /* 0x000fe4000f8ec03f */
[----:B------:R-:W-:-:S02]  /*13640*/  ULOP3.LUT UR16, URZ, UR16, URZ, 0x33, !UPT ;  /* 0x000000103f107292 */ /* 0x000fc4000f8e333f */
[----:B------:R-:W-:Y:S02]  /*13650*/  ULOP3.LUT UR17, UR17, 0xc100, URZ, 0xfc, !UPT ;  /* 0x0000c10011117892 */ /* 0x000fe4000f8efc3f */
[----:B------:R-:W-:Y:S02]  /*13660*/  ULOP3.LUT UR19, UR19, UR9, URZ, 0xfc, !UPT ;  /* 0x0000000913137292 */ /* 0x000fe4000f8efc3f */
[----:B------:R-:W-:Y:S02]  /*13670*/  UIADD3 UR20, UR25, UR20, URZ ;  /* 0x0000001419147290 */ /* 0x000fe4000fffe03f */
[----:B------:R-:W-:Y:S02]  /*13680*/  USHF.L.U32 UR21, UR21, UR8, URZ ;  /* 0x0000000815157299 */ /* 0x000fe4000800063f */
[----:B------:R-:W-:Y:S01]  /*13690*/  UIADD3 UR35, UR18, 0x1, URZ ;  /* 0x0000000112237890 */ /* 0x000fe2000fffe03f */
[----:B------:R-:W-:-:S11]  /*136a0*/  ULDC.64 UR30, c[0x0][0x198] ;  /* 0x00006600001e7ab9 */ /* 0x000fd60000000a00 */
.L_x_567:
[----:B------:R-:W-:-:S03]  /*136b0*/  UMOV UR6, 0xffffffff ;  /* 0xffffffff00067882 */ /* 0x000fc60000000000 */
[----:B------:R-:W-:Y:S05]  /*136c0*/  BRA.DIV UR6, `(.L_x_557) ;  /* 0x0000000e06b87947 */ /* 0x000fea000b800000 */
[----:B------:R-:W-:-:S13]  /*136d0*/  ELECT P6, URZ, PT ;  /* 0x00000000003f782f */ /* 0x000fda00038c0000 */
.L_x_577:
[----:B------:R-:W0:Y:S01]  /*136e0*/  LDC R4, c[0x0][0x28c] ;  /* 0x0000a300ff047b82 */ /* 0x000e220000000800 */
[----:B------:R-:W-:Y:S01]  /*136f0*/  BSSY B1, `(.L_x_558) ;  /* 0x000003b000017945 */ /* 0x000fe20003800000 */
[----:B0-----:R-:W-:-:S13]  /*13700*/  ISETP.LT.OR P6, PT, R4, 0x1, !P6 ;  /* 0x000000010400780c */ /* 0x001fda00077c1670 */
[----:B------:R-:W-:Y:S05]  /*13710*/  @P6 BRA `(.L_x_559) ;  /* 0x0000000000e06947 */ /* 0x000fea0003800000 */
[----:B------:R-:W-:Y:S01]  /*13720*/  LEA R4, R2, UR27, 0x1 ;  /* 0x0000001b02047c11 */ /* 0x000fe2000f8e08ff */
[----:B------:R-:W-:Y:S01]  /*13730*/  IMAD.U32 R14, RZ, RZ, UR35 ;  /* 0x00000023ff0e7e24 */ /* 0x000fe2000f8e00ff */
[----:B------:R-:W-:Y:S01]  /*13740*/  LEA R2, R3, UR13, 0x8 ;  /* 0x0000000d03027c11 */ /* 0x000fe2000f8e40ff */
[----:B------:R-:W-:Y:S01]  /*13750*/  IMAD.MOV.U32 R3, RZ, RZ, R0 ;  /* 0x000000ffff037224 */ /* 0x000fe200078e0000 */
[----:B------:R-:W-:Y:S01]  /*13760*/  MOV R12, RZ ;  /* 0x000000ff000c7202 */ /* 0x000fe20000000f00 */
[----:B------:R-:W-:Y:S02]  /*13770*/  IMAD.SHL.U32 R11, R4, 0x80, RZ ;  /* 0x00000080040b7824 */ /* 0x000fe400078e00ff */
[----:B------:R-:W-:-:S07]  /*13780*/  IMAD.MOV.U32 R4, RZ, RZ, R6 ;  /* 0x000000ffff047224 */ /* 0x000fce00078e0006 */
.L_x_562:
[----:B------:R-:W0:Y:S01]  /*13790*/  S2R R10, SR_CgaCtaId ;  /* 0x00000000000a7919 */ /* 0x000e220000008800 */
[----:B------:R-:W-:Y:S01]  /*137a0*/  MOV R5, 0x400 ;  /* 0x0000040000057802 */ /* 0x000fe20000000f00 */
[----:B------:R-:W1:Y:S03]  /*137b0*/  S2R R7, SR_TID.X ;  /* 0x0000000000077919 */ /* 0x000e660000002100 */
[----:B0-----:R-:W-:Y:S02]  /*137c0*/  LEA R13, R10, R5, 0x18 ;  /* 0x000000050a0d7211 */ /* 0x001fe400078ec0ff */
[----:B------:R-:W-:Y:S02]  /*137d0*/  SHF.L.U32 R5, R3, 0x1f, RZ ;  /* 0x0000001f03057819 */ /* 0x000fe400000006ff */
[----:B------:R-:W-:Y:S02]  /*137e0*/  LEA R10, R4, R13, 0x3 ;  /* 0x0000000d040a7211 */ /* 0x000fe400078e18ff */
[----:B-1----:R-:W-:-:S02]  /*137f0*/  LOP3.LUT P1, RZ, R7, 0x7f, RZ, 0xc0, !PT ;  /* 0x0000007f07ff7812 */ /* 0x002fc4000782c0ff */
[----:B------:R-:W0:Y:S11]  /*13800*/  SYNCS.PHASECHK.TRANS64.TRYWAIT P0, [R10+URZ+0x18], R5 ;  /* 0x000018050a0075a7 */ /* 0x000e36000800017f */
[----:B------:R-:W1:Y:S01]  /*13810*/  @!P1 LDC R7, c[0x0][0x500] ;  /* 0x00014000ff079b82 */ /* 0x000e620000000800 */
[----:B0-----:R-:W-:Y:S05]  /*13820*/  @!P0 BRA `(.L_x_560) ;  /* 0x0000000c00808947 */ /* 0x001fea0003800000 */
.L_x_578:
[----:B------:R-:W-:Y:S01]  /*13830*/  UPRMT UR6, UR26, 0x9910, URZ ;  /* 0x000099101a067896 */ /* 0x000fe2000800003f */
[----:B-1----:R1:W-:Y:S03]  /*13840*/  @!P1 SYNCS.ARRIVE.TRANS64 RZ, [R10+URZ], R7 ;  /* 0x000000070aff99a7 */ /* 0x0023e6000800003f */
[----:B------:R-:W-:-:S06]  /*13850*/  UISETP.NE.AND UP0, UPT, UR6, 0x2, UPT ;  /* 0x000000020600788c */ /* 0x000fcc000bf05270 */
[----:B------:R-:W-:-:S13]  /*13860*/  PLOP3.LUT P0, PT, PT, PT, UP0, 0x80, 0x0 ;  /* 0x000000000000781c */ /* 0x000fda0003f0f008 */
[----:B-1----:R-:W-:Y:S05]  /*13870*/  @P0 BRA `(.L_x_561) ;  /* 0x0000000000040947 */ /* 0x002fea0003800000 */
[----:B------:R-:W-:Y:S01]  /*13880*/  BPT.TRAP 0x1 ;  /* 0x000000040000795c */ /* 0x000fe20000300000 */
.L_x_561:
[----:B------:R-:W-:Y:S01]  /*13890*/  R2UR UR11, R4 ;  /* 0x00000000040b72ca */ /* 0x000fe200000e0000 */
[----:B------:R-:W-:Y:S01]  /*138a0*/  VIADD R14, R14, 0xffffffff ;  /* 0xffffffff0e0e7836 */ /* 0x000fe20000000000 */
[----:B------:R-:W-:Y:S01]  /*138b0*/  R2UR UR23, R13 ;  /* 0x000000000d1772ca */ /* 0x000fe200000e0000 */
[----:B------:R-:W-:Y:S01]  /*138c0*/  UIADD3 UR6, UP0, UR30, 0xf0, URZ ;  /* 0x000000f01e067890 */ /* 0x000fe2000ff1e03f */
[----:B------:R-:W-:Y:S01]  /*138d0*/  R2UR UR29, R11 ;  /* 0x000000000b1d72ca */ /* 0x000fe200000e0000 */
[----:B------:R-:W-:Y:S01]  /*138e0*/  UIADD3 UR32, UP1, UR30, 0x1f0, URZ ;  /* 0x000001f01e207890 */ /* 0x000fe2000ff3e03f */
[----:B------:R-:W-:Y:S01]  /*138f0*/  R2UR UR9, R10 ;  /* 0x000000000a0972ca */ /* 0x000fe200000e0000 */
[----:B------:R-:W-:Y:S01]  /*13900*/  UPRMT UR22, URZ, 0x5410, UR21 ;  /* 0x000054103f167896 */ /* 0x000fe20008000015 */
[----:B------:R-:W-:Y:S01]  /*13910*/  R2UR UR10, R12 ;  /* 0x000000000c0a72ca */ /* 0x000fe200000e0000 */
[----:B------:R-:W-:Y:S01]  /*13920*/  VIADD R4, R4, 0x1 ;  /* 0x0000000104047836 */ /* 0x000fe20000000000 */
[----:B------:R-:W-:Y:S01]  /*13930*/  R2UR UR12, R9 ;  /* 0x00000000090c72ca */ /* 0x000fe200000e0000 */
[----:B------:R-:W-:Y:S01]  /*13940*/  UPRMT UR36, URZ, 0x5410, UR19 ;  /* 0x000054103f247896 */ /* 0x000fe20008000013 */
[----:B------:R-:W-:Y:S01]  /*13950*/  R2UR UR34, R2 ;  /* 0x00000000022272ca */ /* 0x000fe200000e0000 */
[----:B------:R-:W-:Y:S01]  /*13960*/  ULEA UR7, UR11, UR28, 0xe ;  /* 0x0000001c0b077291 */ /* 0x000fe2000f8e703f */
[----:B------:R-:W-:Y:S01]  /*13970*/  ISETP.GT.AND P1, PT, R14, 0x1, PT ;  /* 0x000000010e00780c */ /* 0x000fe20003f24270 */
[----:B------:R-:W-:Y:S01]  /*13980*/  ULEA UR11, UR11, UR17, 0xe ;  /* 0x000000110b0b7291 */ /* 0x000fe2000f8e703f */
[----:B------:R-:W-:Y:S01]  /*13990*/  ISETP.NE.AND P0, PT, R4, 0x3, PT ;  /* 0x000000030400780c */ /* 0x000fe20003f05270 */
[----:B------:R-:W-:Y:S01]  /*139a0*/  UIADD3 UR8, UR23, UR7, URZ ;  /* 0x0000000717087290 */ /* 0x000fe2000fffe03f */
[----:B------:R-:W-:Y:S01]  /*139b0*/  VIADD R12, R12, 0x40 ;  /* 0x000000400c0c7836 */ /* 0x000fe20000000000 */
[----:B------:R-:W-:Y:S01]  /*139c0*/  UIADD3.X UR7, URZ, UR31, URZ, UP0, !UPT ;  /* 0x0000001f3f077290 */ /* 0x000fe200087fe43f */
[----:B0-----:R-:W-:Y:S01]  /*139d0*/  SEL R10, RZ, 0x1, P0 ;  /* 0x00000001ff0a7807 */ /* 0x001fe20000000000 */
[----:B------:R-:W-:Y:S01]  /*139e0*/  UIADD3 UR23, UR23, UR11, URZ ;  /* 0x0000000b17177290 */ /* 0x000fe2000fffe03f */
[----:B------:R-:W-:Y:S01]  /*139f0*/  SEL R4, R4, RZ, P0 ;  /* 0x000000ff04047207 */ /* 0x000fe20000000000 */
[----:B------:R-:W-:Y:S01]  /*13a00*/  UIADD3.X UR33, URZ, UR31, URZ, UP1, !UPT ;  /* 0x0000001f3f217290 */ /* 0x000fe20008ffe43f */
[----:B------:R-:W-:Y:S01]  /*13a10*/  LOP3.LUT R3, R3, R10, RZ, 0x3c, !PT ;  /* 0x0000000a03037212 */ /* 0x000fe200078e3cff */
[----:B------:R-:W-:Y:S01]  /*13a20*/  UMOV UR14, 0x0 ;  /* 0x00000000000e7882 */ /* 0x000fe20000000000 */
[----:B------:R-:W-:Y:S01]  /*13a30*/  UMOV UR15, 0x10000000 ;  /* 0x10000000000f7882 */ /* 0x000fe20000000000 */
[----:B------:R-:W-:-:S02]  /*13a40*/  UMOV UR11, UR29 ;  /* 0x0000001d000b7c82 */ /* 0x000fc40008000000 */
[----:B------:R0:W-:Y:S02]  /*13a50*/  UTMALDG.3D.MULTICAST [UR8], [UR6], UR22, desc[UR14] ;  /* 0x00000e08060073b4 */ /* 0x0001e40008011816 */
[----:B0-----:R-:W-:Y:S01]  /*13a60*/  UMOV UR8, UR23 ;  /* 0x0000001700087c82 */ /* 0x001fe20008000000 */
[----:B------:R-:W-:Y:S02]  /*13a70*/  UMOV UR11, UR34 ;  /* 0x00000022000b7c82 */ /* 0x000fe40008000000 */
[----:B------:R0:W-:Y:S02]  /*13a80*/  UTMALDG.3D.MULTICAST [UR8], [UR32], UR36, desc[UR14] ;  /* 0x00000e08200073b4 */ /* 0x0001e40008011824 */
[----:B0-----:R-:W-:Y:S05]  /*13a90*/  @P1 BRA `(.L_x_562) ;  /* 0xfffffffc003c1947 */ /* 0x001fea000383ffff */
.L_x_559:
[----:B------:R-:W-:Y:S05]  /*13aa0*/  BSYNC B1 ;  /* 0x0000000000017941 */ /* 0x000fea0003800000 */
.L_x_558:
[----:B------:R-:W2:Y:S01]  /*13ab0*/  LDL.LU R15, [R1+0x200] ;  /* 0x00020000010f7983 */ /* 0x000ea20000300800 */
[----:B------:R-:W-:Y:S01]  /*13ac0*/  LOP3.LUT P0, RZ, R8, 0xff, RZ, 0xc0, !PT ;  /* 0x000000ff08ff7812 */ /* 0x000fe2000780c0ff */
[----:B------:R-:W-:Y:S02]  /*13ad0*/  ULDC.64 UR6, c[0x0][0x650] ;  /* 0x0001940000067ab9 */ /* 0x000fe40000000a00 */
[----:B------:R-:W3:Y:S01]  /*13ae0*/  LDL.LU R13, [R1+0x204] ;  /* 0x00020400010d7983 */ /* 0x000ee20000300800 */
[----:B------:R-:W-:Y:S01]  /*13af0*/  IADD3 R6, R6, UR18, RZ ;  /* 0x0000001206067c10 */ /* 0x000fe2000fffe0ff */
[----:B------:R-:W-:Y:S01]  /*13b00*/  UISETP.GE.U32.AND UP0, UPT, UR18, 0x3, UPT ;  /* 0x000000031200788c */ /* 0x000fe2000bf06070 */
[----:B------:R-:W-:Y:S01]  /*13b10*/  BSSY B1, `(.L_x_563) ;  /* 0x0000074000017945 */ /* 0x000fe20003800000 */
[----:B------:R-:W-:Y:S02]  /*13b20*/  MOV R9, 0xffffffff ;  /* 0xffffffff00097802 */ /* 0x000fe40000000f00 */
[----:B------:R-:W-:-:S02]  /*13b30*/  PRMT R4, RZ, 0x7610, R4 ;  /* 0x00007610ff047816 */ /* 0x000fc40000000004 */
[----:B------:R-:W-:Y:S02]  /*13b40*/  PLOP3.LUT P1, PT, PT, PT, UP0, 0x80, 0x0 ;  /* 0x000000000000781c */ /* 0x000fe40003f2f008 */
[----:B------:R-:W0:Y:S01]  /*13b50*/  @P0 S2R R3, SR_CgaCtaId ;  /* 0x0000000000030919 */ /* 0x000e220000008800 */
[----:B------:R-:W-:Y:S02]  /*13b60*/  @P0 MOV R2, 0x400 ;  /* 0x0000040000020802 */ /* 0x000fe40000000f00 */
[----:B------:R-:W-:Y:S02]  /*13b70*/  PRMT R8, RZ, 0x7610, R8 ;  /* 0x00007610ff087816 */ /* 0x000fe40000000008 */
[----:B0-----:R-:W-:-:S04]  /*13b80*/  @P0 LEA R2, R3, R2, 0x18 ;  /* 0x0000000203020211 */ /* 0x001fc800078ec0ff */
[----:B------:R0:W-:Y:S01]  /*13b90*/  @P0 SYNCS.ARRIVE.TRANS64.A1T0 RZ, [R2+URZ+0x48], RZ ;  /* 0x000048ff02ff09a7 */ /* 0x0001e2000810003f */
[----:B------:R-:W-:Y:S01]  /*13ba0*/  ISETP.GT.U32.AND P0, PT, R6, 0x2, PT ;  /* 0x000000020600780c */ /* 0x000fe20003f04070 */
[----:B0-----:R-:W-:-:S05]  /*13bb0*/  IMAD.U32 R2, RZ, RZ, UR18 ;  /* 0x00000012ff027e24 */ /* 0x001fca000f8e00ff */
[----:B------:R-:W-:Y:S01]  /*13bc0*/  ISETP.LT.U32.AND P0, PT, R2, 0x3, P0 ;  /* 0x000000030200780c */ /* 0x000fe20000701070 */
[----:B------:R-:W-:-:S04]  /*13bd0*/  IMAD.WIDE.U32 R2, R6, -0x55555555, RZ ;  /* 0xaaaaaaab06027825 */ /* 0x000fc800078e00ff */
[----:B------:R-:W-:Y:S01]  /*13be0*/  IMAD.MOV.U32 R2, RZ, RZ, -0x1 ;  /* 0xffffffffff027424 */ /* 0x000fe200078e00ff */
[----:B------:R-:W-:Y:S02]  /*13bf0*/  SHF.R.U32.HI R5, RZ, 0x1, R3 ;  /* 0x00000001ff057819 */ /* 0x000fe40000011603 */
[----:B------:R-:W-:-:S03]  /*13c00*/  SEL R3, RZ, 0x1, !P0 ;  /* 0x00000001ff037807 */ /* 0x000fc60004000000 */
[----:B------:R-:W-:Y:S01]  /*13c10*/  IMAD R6, R5, -0x3, R6 ;  /* 0xfffffffd05067824 */ /* 0x000fe200078e0206 */
[----:B------:R-:W-:Y:S01]  /*13c20*/  LOP3.LUT R0, R0, R3, RZ, 0x3c, !PT ;  /* 0x0000000300007212 */ /* 0x000fe200078e3cff */
[----:B------:R-:W-:-:S03]  /*13c30*/  IMAD.MOV.U32 R3, RZ, RZ, -0x1 ;  /* 0xffffffffff037424 */ /* 0x000fc600078e00ff */
[----:B------:R-:W-:Y:S02]  /*13c40*/  @P1 LOP3.LUT R0, R0, 0x1, R5, 0x78, !PT ;  /* 0x0000000100001812 */ /* 0x000fe400078e7805 */
[----:B---3--:R-:W-:-:S04]  /*13c50*/  IADD3 R13, P0, R13, UR24, RZ ;  /* 0x000000180d0d7c10 */ /* 0x008fc8000ff1e0ff */
[----:B--2---:R-:W-:Y:S01]  /*13c60*/  IADD3.X R15, R15, UR20, RZ, P0, !PT ;  /* 0x000000140f0f7c10 */ /* 0x004fe200087fe4ff */
[----:B------:R0:W-:Y:S01]  /*13c70*/  STL [R1+0x204], R13 ;  /* 0x0002040d01007387 */ /* 0x0001e20000100800 */
[----:B------:R-:W-:-:S03]  /*13c80*/  ISETP.GE.U32.AND P0, PT, R13, UR6, PT ;  /* 0x000000060d007c0c */ /* 0x000fc6000bf06070 */
[----:B------:R0:W-:Y:S01]  /*13c90*/  STL [R1+0x200], R15 ;  /* 0x0002000f01007387 */ /* 0x0001e20000100800 */
[----:B------:R-:W-:-:S13]  /*13ca0*/  ISETP.GE.U32.AND.EX P0, PT, R15, UR7, PT, P0 ;  /* 0x000000070f007c0c */ /* 0x000fda000bf06100 */
[----:B0-----:R-:W-:Y:S05]  /*13cb0*/  @P0 BRA `(.L_x_564) ;  /* 0x0000000400640947 */ /* 0x001fea0003800000 */
[----:B------:R-:W0:Y:S01]  /*13cc0*/  S2R R7, SR_CTAID.X ;  /* 0x0000000000077919 */ /* 0x000e220000002500 */
[----:B------:R-:W-:Y:S01]  /*13cd0*/  ULDC UR6, c[0x0][0x150] ;  /* 0x0000540000067ab9 */ /* 0x000fe20000000800 */
[----:B------:R-:W1:Y:S01]  /*13ce0*/  LDC R4, c[0x0][0x144] ;  /* 0x00005100ff047b82 */ /* 0x000e620000000800 */
[----:B------:R-:W-:Y:S01]  /*13cf0*/  UISETP.NE.AND UP0, UPT, UR46, URZ, UPT ;  /* 0x0000003f2e00728c */ /* 0x000fe2000bf05270 */
[----:B------:R-:W2:Y:S01]  /*13d00*/  S2R R5, SR_CTAID.Y ;  /* 0x0000000000057919 */ /* 0x000ea20000002600 */
[----:B------:R-:W-:-:S04]  /*13d10*/  ULDC UR9, c[0x0][0x630] ;  /* 0x00018c0000097ab9 */ /* 0x000fc80000000800 */
[----:B------:R-:W-:Y:S01]  /*13d20*/  PLOP3.LUT P0, PT, PT, PT, UP0, 0x80, 0x0 ;  /* 0x000000000000781c */ /* 0x000fe20003f0f008 */
[----:B------:R-:W3:Y:S01]  /*13d30*/  LDC R10, c[0x0][0x148] ;  /* 0x00005200ff0a7b82 */ /* 0x000ee20000000800 */
[----:B0-----:R-:W-:Y:S02]  /*13d40*/  I2FP.F32.U32 R2, R7 ;  /* 0x0000000700027245 */ /* 0x001fe40000201000 */
[----:B--2---:R-:W-:-:S03]  /*13d50*/  I2FP.F32.U32 R3, R5 ;  /* 0x0000000500037245 */ /* 0x004fc60000201000 */
[----:B------:R-:W-:Y:S01]  /*13d60*/  FMUL R2, R2, UR6 ;  /* 0x0000000602027c20 */ /* 0x000fe20008400000 */
[----:B------:R-:W-:Y:S02]  /*13d70*/  ULDC UR6, c[0x0][0x154] ;  /* 0x0000550000067ab9 */ /* 0x000fe40000000800 */
[----:B------:R-:W-:Y:S01]  /*13d80*/  FMUL R9, R3, UR6 ;  /* 0x0000000603097c20 */ /* 0x000fe20008400000 */
[----:B------:R-:W-:Y:S02]  /*13d90*/  ULDC.64 UR6, c[0x0][0x628] ;  /* 0x00018a0000067ab9 */ /* 0x000fe40000000a00 */
[----:B------:R-:W0:Y:S08]  /*13da0*/  F2I.U32.TRUNC.NTZ R2, R2 ;  /* 0x0000000200027305 */ /* 0x000e30000020f000 */
[----:B------:R-:W2:Y:S01]  /*13db0*/  F2I.U32.TRUNC.NTZ R9, R9 ;  /* 0x0000000900097305 */ /* 0x000ea2000020f000 */
[----:B0-----:R-:W-:-:S02]  /*13dc0*/  IMAD.MOV R3, RZ, RZ, -R2 ;  /* 0x000000ffff037224 */ /* 0x001fc400078e0a02 */
[----:B------:R-:W-:Y:S02]  /*13dd0*/  IMAD.MOV.U32 R2, RZ, RZ, R13 ;  /* 0x000000ffff027224 */ /* 0x000fe400078e000d */
[----:B-1----:R-:W-:Y:S02]  /*13de0*/  IMAD R7, R4, R3, R7 ;  /* 0x0000000304077224 */ /* 0x002fe400078e0207 */
[----:B--2---:R-:W-:-:S04]  /*13df0*/  IMAD.MOV R3, RZ, RZ, -R9 ;  /* 0x000000ffff037224 */ /* 0x004fc800078e0a09 */
[----:B---3--:R-:W-:Y:S01]  /*13e00*/  @P0 IMAD R7, R10, R3, R5 ;  /* 0x000000030a070224 */ /* 0x008fe200078e0205 */
[----:B------:R-:W-:Y:S02]  /*13e10*/  ISETP.NE.U32.AND P0, PT, RZ, UR6, PT ;  /* 0x00000006ff007c0c */ /* 0x000fe4000bf05070 */
[----:B------:R-:W-:Y:S02]  /*13e20*/  MOV R3, R15 ;  /* 0x0000000f00037202 */ /* 0x000fe40000000f00 */
[----:B------:R-:W-:-:S13]  /*13e30*/  ISETP.NE.AND.EX P0, PT, RZ, UR7, PT, P0 ;  /* 0x00000007ff007c0c */ /* 0x000fda000bf05300 */
[----:B------:R-:W-:Y:S05]  /*13e40*/  @!P0 BRA `(.L_x_565) ;  /* 0x0000000000288947 */ /* 0x000fea0003800000 */
[----:B------:R-:W-:Y:S02]  /*13e50*/  ULDC UR8, c[0x0][0x634] ;  /* 0x00018d0000087ab9 */ /* 0x000fe40000000800 */
[----:B------:R-:W-:-:S05]  /*13e60*/  IADD3 R3, P0, R13, UR8, RZ ;  /* 0x000000080d037c10 */ /* 0x000fca000ff1e0ff */
[----:B------:R-:W-:-:S04]  /*13e70*/  IMAD.X R9, RZ, RZ, R15, P0 ;  /* 0x000000ffff097224 */ /* 0x000fc800000e060f */
[----:B------:R-:W-:-:S04]  /*13e80*/  IMAD.WIDE.U32 R4, R9, UR6, RZ ;  /* 0x0000000609047c25 */ /* 0x000fc8000f8e00ff */
[----:B------:R-:W-:-:S04]  /*13e90*/  IMAD.WIDE.U32 R4, P0, R3, UR7, R4 ;  /* 0x0000000703047c25 */ /* 0x000fc8000f800004 */
[----:B------:R-:W-:-:S04]  /*13ea0*/  IMAD.WIDE.U32 R2, R3, UR6, RZ ;  /* 0x0000000603027c25 */ /* 0x000fc8000f8e00ff */
[----:B------:R-:W-:Y:S01]  /*13eb0*/  IMAD.MOV.U32 R2, RZ, RZ, R5 ;  /* 0x000000ffff027224 */ /* 0x000fe200078e0005 */
[----:B------:R-:W-:Y:S01]  /*13ec0*/  IADD3 RZ, P1, R3, R4, RZ ;  /* 0x0000000403ff7210 */ /* 0x000fe20007f3e0ff */
[----:B------:R-:W-:-:S04]  /*13ed0*/  IMAD.X R3, RZ, RZ, RZ, P0 ;  /* 0x000000ffff037224 */ /* 0x000fc800000e06ff */
[----:B------:R-:W-:-:S08]  /*13ee0*/  IMAD.WIDE.U32.X R2, R9, UR7, R2, P1 ;  /* 0x0000000709027c25 */ /* 0x000fd000088e0402 */
.L_x_565:
[--C-:B------:R-:W-:Y:S01]  /*13ef0*/  SHF.R.U64 R9, R2, UR9, R3.reuse ;  /* 0x0000000902097c19 */ /* 0x100fe20008001203 */
[----:B------:R-:W-:Y:S01]  /*13f00*/  ULDC.64 UR6, c[0x0][0x620] ;  /* 0x0001880000067ab9 */ /* 0x000fe20000000a00 */
[----:B------:R-:W-:Y:S01]  /*13f10*/  SHF.R.U32.HI R2, RZ, UR9, R3 ;  /* 0x00000009ff027c19 */ /* 0x000fe20008011603 */
[----:B------:R-:W-:Y:S01]  /*13f20*/  IMAD.MOV.U32 R3, RZ, RZ, R15 ;  /* 0x000000ffff037224 */ /* 0x000fe200078e000f */
[----:B------:R-:W-:Y:S01]  /*13f30*/  IADD3 R11, P0, RZ, -R9, RZ ;  /* 0x80000009ff0b7210 */ /* 0x000fe20007f1e0ff */
[----:B------:R-:W-:-:S03]  /*13f40*/  ULDC.64 UR8, c[0x0][0x640] ;  /* 0x0001900000087ab9 */ /* 0x000fc60000000a00 */
[----:B------:R-:W-:Y:S02]  /*13f50*/  IADD3.X R2, RZ, ~R2, RZ, P0, !PT ;  /* 0x80000002ff027210 */ /* 0x000fe400007fe4ff */
[----:B------:R-:W-:-:S03]  /*13f60*/  ISETP.NE.U32.AND P0, PT, RZ, UR8, PT ;  /* 0x00000008ff007c0c */ /* 0x000fc6000bf05070 */
[----:B------:R-:W-:Y:S01]  /*13f70*/  IMAD R2, R2, UR6, RZ ;  /* 0x0000000602027c24 */ /* 0x000fe2000f8e02ff */
[----:B------:R-:W-:-:S03]  /*13f80*/  ISETP.NE.AND.EX P0, PT, RZ, UR9, PT, P0 ;  /* 0x00000009ff007c0c */ /* 0x000fc6000bf05300 */
[----:B------:R-:W-:Y:S02]  /*13f90*/  IMAD R5, R11, UR7, R2 ;  /* 0x000000070b057c24 */ /* 0x000fe4000f8e0202 */
[----:B------:R-:W-:-:S04]  /*13fa0*/  IMAD.MOV.U32 R2, RZ, RZ, R13 ;  /* 0x000000ffff027224 */ /* 0x000fc800078e000d */
[----:B------:R-:W-:Y:S01]  /*13fb0*/  IMAD.WIDE.U32 R2, R11, UR6, R2 ;  /* 0x000000060b027c25 */ /* 0x000fe2000f8e0002 */
[----:B------:R-:W-:-:S03]  /*13fc0*/  ULDC UR6, c[0x0][0x618] ;  /* 0x0001860000067ab9 */ /* 0x000fc60000000800 */
[----:B------:R-:W-:-:S05]  /*13fd0*/  IMAD.IADD R3, R3, 0x1, R5 ;  /* 0x0000000103037824 */ /* 0x000fca00078e0205 */
[--C-:B------:R-:W-:Y:S02]  /*13fe0*/  SHF.R.U64 R10, R2, UR6, R3.reuse ;  /* 0x00000006020a7c19 */ /* 0x100fe40008001203 */
[----:B------:R-:W-:Y:S01]  /*13ff0*/  SHF.R.U32.HI R3, RZ, UR6, R3 ;  /* 0x00000006ff037c19 */ /* 0x000fe20008011603 */
[----:B------:R-:W-:-:S03]  /*14000*/  ULDC UR6, c[0x0][0x608] ;  /* 0x0001820000067ab9 */ /* 0x000fc60000000800 */
[--C-:B------:R-:W-:Y:S02]  /*14010*/  SHF.R.U64 R12, R10, UR6, R3.reuse ;  /* 0x000000060a0c7c19 */ /* 0x100fe40008001203 */
[----:B------:R-:W-:Y:S01]  /*14020*/  SHF.R.U32.HI R3, RZ, UR6, R3 ;  /* 0x00000006ff037c19 */ /* 0x000fe20008011603 */
[----:B------:R-:W-:-:S03]  /*14030*/  ULDC UR6, c[0x0][0x658] ;  /* 0x0001960000067ab9 */ /* 0x000fc60000000800 */
[--C-:B------:R-:W-:Y:S02]  /*14040*/  SHF.R.U32.HI R13, RZ, UR6, R3.reuse ;  /* 0x00000006ff0d7c19 */ /* 0x100fe40008011603 */
[----:B------:R-:W-:-:S03]  /*14050*/  SHF.R.U64 R11, R12, UR6, R3 ;  /* 0x000000060c0b7c19 */ /* 0x000fc60008001203 */
[----:B------:R-:W-:Y:S01]  /*14060*/  IMAD.MOV.U32 R3, RZ, RZ, R13 ;  /* 0x000000ffff037224 */ /* 0x000fe200078e000d */
[----:B------:R-:W-:Y:S01]  /*14070*/  MOV R2, R11 ;  /* 0x0000000b00027202 */ /* 0x000fe20000000f00 */
[----:B------:R-:W-:Y:S06]  /*14080*/  @!P0 BRA `(.L_x_566) ;  /* 0x0000000000288947 */ /* 0x000fec0003800000 */
[----:B------:R-:W-:Y:S02]  /*14090*/  ULDC UR6, c[0x0][0x64c] ;  /* 0x0001930000067ab9 */ /* 0x000fe40000000800 */
[----:B------:R-:W-:-:S05]  /*140a0*/  IADD3 R3, P0, R11, UR6, RZ ;  /* 0x000000060b037c10 */ /* 0x000fca000ff1e0ff */
[----:B------:R-:W-:-:S04]  /*140b0*/  IMAD.X R13, RZ, RZ, R13, P0 ;  /* 0x000000ffff0d7224 */ /* 0x000fc800000e060d */
[----:B------:R-:W-:-:S04]  /*140c0*/  IMAD.WIDE.U32 R4, R13, UR8, RZ ;  /* 0x000000080d047c25 */ /* 0x000fc8000f8e00ff */
[----:B------:R-:W-:-:S04]  /*140d0*/  IMAD.WIDE.U32 R4, P0, R3, UR9, R4 ;  /* 0x0000000903047c25 */ /* 0x000fc8000f800004 */
[----:B------:R-:W-:Y:S01]  /*140e0*/  IMAD.WIDE.U32 R2, R3, UR8, RZ ;  /* 0x0000000803027c25 */ /* 0x000fe2000f8e00ff */
[----:B------:R-:W-:-:S04]  /*140f0*/  MOV R2, R5 ;  /* 0x0000000500027202 */ /* 0x000fc80000000f00 */
[----:B------:R-:W-:Y:S01]  /*14100*/  IADD3 RZ, P1, R3, R4, RZ ;  /* 0x0000000403ff7210 */ /* 0x000fe20007f3e0ff */
[----:B------:R-:W-:-:S04]  /*14110*/  IMAD.X R3, RZ, RZ, RZ, P0 ;  /* 0x000000ffff037224 */ /* 0x000fc800000e06ff */
[----:B------:R-:W-:-:S08]  /*14120*/  IMAD.WIDE.U32.X R2, R13, UR9, R2, P1 ;  /* 0x000000090d027c25 */ /* 0x000fd000088e0402 */
.L_x_566:
[----:B------:R-:W-:Y:S01]  /*14130*/  ULDC UR6, c[0x0][0x648] ;  /* 0x0001920000067ab9 */ /* 0x000fe20000000800 */
[----:B------:R-:W-:Y:S01]  /*14140*/  LOP3.LUT R12, R12, UR16, RZ, 0xc0, !PT ;  /* 0x000000100c0c7c12 */ /* 0x000fe2000f8ec0ff */
[----:B------:R-:W-:Y:S01]  /*14150*/  UISETP.NE.AND UP0, UPT, UR46, URZ, UPT ;  /* 0x0000003f2e00728c */ /* 0x000fe2000bf05270 */
[----:B------:R-:W-:Y:S01]  /*14160*/  SHF.R.U64 R3, R2, UR6, R3 ;  /* 0x0000000602037c19 */ /* 0x000fe20008001203 */
[----:B------:R-:W-:Y:S01]  /*14170*/  ULDC UR6, c[0x0][0x638] ;  /* 0x00018e0000067ab9 */ /* 0x000fe20000000800 */
[----:B------:R-:W-:-:S03]  /*14180*/  IMAD.MOV.U32 R4, RZ, RZ, 0x1 ;  /* 0x00000001ff047424 */ /* 0x000fc600078e00ff */
[----:B------:R-:W-:Y:S01]  /*14190*/  IMAD.MOV R2, RZ, RZ, -R3 ;  /* 0x000000ffff027224 */ /* 0x000fe200078e0a03 */
[----:B------:R-:W-:Y:S01]  /*141a0*/  PLOP3.LUT P0, PT, PT, PT, UP0, 0x40, 0x0 ;  /* 0x000000000000781c */ /* 0x000fe20003f0e808 */
[----:B------:R-:W-:Y:S01]  /*141b0*/  IMAD R12, R3, UR5, R12 ;  /* 0x00000005030c7c24 */ /* 0x000fe2000f8e020c */
[----:B------:R-:W-:Y:S01]  /*141c0*/  PLOP3.LUT P1, PT, PT, PT, UP0, 0x40, 0x0 ;  /* 0x000000000000781c */ /* 0x000fe20003f2e808 */
[----:B------:R-:W-:Y:S01]  /*141d0*/  IMAD R11, R2, UR6, R11 ;  /* 0x00000006020b7c24 */ /* 0x000fe2000f8e020b */
[----:B------:R-:W-:Y:S01]  /*141e0*/  ULDC UR6, c[0x0][0x610] ;  /* 0x0001840000067ab9 */ /* 0x000fe20000000800 */
[----:B------:R-:W-:Y:S01]  /*141f0*/  LOP3.LUT R2, R10, UR4, RZ, 0xc0, !PT ;  /* 0x000000040a027c12 */ /* 0x000fe2000f8ec0ff */
[----:B------:R-:W-:Y:S01]  /*14200*/  IMAD R7, R12, UR6, R7 ;  /* 0x000000060c077c24 */ /* 0x000fe2000f8e0207 */
[----:B------:R-:W-:-:S03]  /*14210*/  ULDC UR6, c[0x0][0x600] ;  /* 0x0001800000067ab9 */ /* 0x000fc60000000800 */
[----:B------:R-:W-:-:S05]  /*14220*/  IMAD R2, R11, UR6, R2 ;  /* 0x000000060b027c24 */ /* 0x000fca000f8e0202 */
[----:B------:R-:W-:Y:S02]  /*14230*/  SEL R3, R2, R7, P0 ;  /* 0x0000000702037207 */ /* 0x000fe40000000000 */
[----:B------:R-:W-:-:S07]  /*14240*/  SEL R2, R7, R2, P1 ;  /* 0x0000000207027207 */ /* 0x000fce0000800000 */
.L_x_564:
[----:B------:R-:W-:Y:S05]  /*14250*/  BSYNC B1 ;  /* 0x0000000000017941 */ /* 0x000fea0003800000 */
.L_x_563:
[----:B------:R-:W-:-:S13]  /*14260*/  LOP3.LUT P0, RZ, R4, 0xff, RZ, 0xc0, !PT ;  /* 0x000000ff04ff7812 */ /* 0x000fda000780c0ff */
[----:B------:R-:W-:Y:S05]  /*14270*/  @P0 BRA `(.L_x_567) ;  /* 0xfffffff4000c0947 */ /* 0x000fea000383ffff */
[----:B------:R-:W-:Y:S05]  /*14280*/  BSYNC B0 ;  /* 0x0000000000007941 */ /* 0x000fea0003800000 */
.L_x_556:
[----:B------:R-:W-:-:S03]  /*14290*/  UMOV UR6, 0xffffffff ;  /* 0xffffffff00067882 */ /* 0x000fc60000000000 */
[----:B------:R-:W-:Y:S05]  /*142a0*/  BRA.DIV UR6, `(.L_x_568) ;  /* 0x0000000206f47947 */ /* 0x000fea000b800000 */
[----:B------:R-:W-:-:S13]  /*142b0*/  ELECT P6, URZ, PT ;  /* 0x00000000003f782f */ /* 0x000fda00038c0000 */
.L_x_581:
[----:B------:R-:W-:Y:S04]  /*142c0*/  BSSY B0, `(.L_x_569) ;  /* 0x0000023000007945 */ /* 0x000fe80003800000 */
[----:B------:R-:W-:Y:S05]  /*142d0*/  @!P6 BRA `(.L_x_570) ;  /* 0x000000000084e947 */ /* 0x000fea0003800000 */
[----:B------:R-:W-:-:S04]  /*142e0*/  ULOP3.LUT UR6, UR40, 0x2, URZ, 0xfc, !UPT ;  /* 0x0000000228067892 */ /* 0x000fc8000f8efc3f */
[----:B------:R-:W-:-:S06]  /*142f0*/  UISETP.NE.AND UP0, UPT, UR6, 0x3, UPT ;  /* 0x000000030600788c */ /* 0x000fcc000bf05270 */
[----:B------:R-:W-:-:S13]  /*14300*/  PLOP3.LUT P0, PT, PT, PT, UP0, 0x80, 0x0 ;  /* 0x000000000000781c */ /* 0x000fda0003f0f008 */
[----:B------:R-:W-:Y:S05]  /*14310*/  @!P0 BRA `(.L_x_571) ;  /* 0x0000000000048947 */ /* 0x000fea0003800000 */
[----:B------:R-:W-:Y:S01]  /*14320*/  BPT.TRAP 0x1 ;  /* 0x000000040000795c */ /* 0x000fe20000300000 */
.L_x_571:
[----:B------:R-:W0:Y:S01]  /*14330*/  S2R R3, SR_CgaCtaId ;  /* 0x0000000000037919 */ /* 0x000e220000008800 */
[----:B------:R-:W-:-:S04]  /*14340*/  MOV R2, 0x400 ;  /* 0x0000040000027802 */ /* 0x000fc80000000f00 */
[----:B0-----:R-:W-:Y:S02]  /*14350*/  LEA R3, R3, R2, 0x18 ;  /* 0x0000000203037211 */ /* 0x001fe400078ec0ff */
[----:B------:R-:W-:-:S03]  /*14360*/  SHF.L.U32 R2, R0, 0x1f, RZ ;  /* 0x0000001f00027819 */ /* 0x000fc600000006ff */
[----:B------:R-:W-:-:S05]  /*14370*/  VIADD R3, R3, 0x18 ;  /* 0x0000001803037836 */ /* 0x000fca0000000000 */
[----:B------:R-:W-:-:S04]  /*14380*/  LEA R5, R6, R3, 0x3 ;  /* 0x0000000306057211 */ /* 0x000fc800078e18ff */
[----:B------:R-:W0:Y:S02]  /*14390*/  SYNCS.PHASECHK.TRANS64.TRYWAIT P0, [R5+URZ], R2 ;  /* 0x00000002050075a7 */ /* 0x000e24000800017f */
[----:B0-----:R-:W-:Y:S05]  /*143a0*/  @!P0 BRA `(.L_x_572) ;  /* 0x0000000000d48947 */ /* 0x001fea0003800000 */
.L_x_582:
[----:B------:R-:W-:-:S05]  /*143b0*/  VIADD R6, R6, 0x1 ;  /* 0x0000000106067836 */ /* 0x000fca0000000000 */
[----:B------:R-:W-:-:S04]  /*143c0*/  ISETP.NE.AND P0, PT, R6, 0x3, PT ;  /* 0x000000030600780c */ /* 0x000fc80003f05270 */
[----:B0-----:R-:W-:Y:S02]  /*143d0*/  SEL R5, RZ, 0x1, P0 ;  /* 0x00000001ff057807 */ /* 0x001fe40000000000 */
[----:B------:R-:W-:Y:S02]  /*143e0*/  SEL R6, R6, RZ, P0 ;  /* 0x000000ff06067207 */ /* 0x000fe40000000000 */
[----:B------:R-:W-:-:S03]  /*143f0*/  LOP3.LUT R5, R0, R5, RZ, 0x3c, !PT ;  /* 0x0000000500057212 */ /* 0x000fc600078e3cff */
[----:B------:R-:W-:Y:S01]  /*14400*/  IMAD R7, R6, 0x8, R3 ;  /* 0x0000000806077824 */ /* 0x000fe200078e0203 */
[----:B------:R-:W-:-:S04]  /*14410*/  SHF.L.U32 R0, R5, 0x1f, RZ ;  /* 0x0000001f05007819 */ /* 0x000fc800000006ff */
[----:B------:R-:W0:Y:S02]  /*14420*/  SYNCS.PHASECHK.TRANS64.TRYWAIT P0, [R7+URZ], R0 ;  /* 0x00000000070075a7 */ /* 0x000e24000800017f */
[----:B0-----:R-:W-:Y:S05]  /*14430*/  @!P0 BRA `(.L_x_573) ;  /* 0x0000000000c48947 */ /* 0x001fea0003800000 */
.L_x_583:
[----:B0-----:R-:W-:-:S05]  /*14440*/  VIADD R0, R6, 0x1 ;  /* 0x0000000106007836 */ /* 0x001fca0000000000 */
[----:B------:R-:W-:-:S04]  /*14450*/  ISETP.NE.AND P0, PT, R0, 0x3, PT ;  /* 0x000000030000780c */ /* 0x000fc80003f05270 */
[----:B------:R-:W-:Y:S02]  /*14460*/  SEL R2, RZ, 0x1, P0 ;  /* 0x00000001ff027807 */ /* 0x000fe40000000000 */
[----:B------:R-:W-:Y:S02]  /*14470*/  SEL R0, R0, RZ, P0 ;  /* 0x000000ff00007207 */ /* 0x000fe40000000000 */
[----:B------:R-:W-:Y:S02]  /*14480*/  LOP3.LUT R2, R5, R2, RZ, 0x3c, !PT ;  /* 0x0000000205027212 */ /* 0x000fe400078e3cff */
[----:B------:R-:W-:Y:S02]  /*14490*/  LEA R3, R0, R3, 0x3 ;  /* 0x0000000300037211 */ /* 0x000fe400078e18ff */
[----:B------:R-:W-:-:S07]  /*144a0*/  SHF.L.U32 R0, R2, 0x1f, RZ ;  /* 0x0000001f02007819 */ /* 0x000fce00000006ff */
.L_x_574:
[----:B0-----:R0:W1:Y:S02]  /*144b0*/  SYNCS.PHASECHK.TRANS64.TRYWAIT P0, [R3+URZ], R0 ;  /* 0x00000000030075a7 */ /* 0x001064000800017f */
[----:B-1----:R-:W-:Y:S05]  /*144c0*/  @!P0 NANOSLEEP.SYNCS 0x989680 ;  /* 0x009896800000895d */ /* 0x002fea0003900000 */
[----:B------:R-:W1:Y:S02]  /*144d0*/  @!P0 SYNCS.PHASECHK.TRANS64 P0, [R3+URZ], R0 ;  /* 0x00000000030085a7 */ /* 0x000e64000800007f */
[----:B-1----:R-:W-:Y:S05]  /*144e0*/  @!P0 BRA `(.L_x_574) ;  /* 0xfffffffc00f08947 */ /* 0x002fea000383ffff */
.L_x_570:
[----:B------:R-:W-:Y:S05]  /*144f0*/  BSYNC B0 ;  /* 0x0000000000007941 */ /* 0x000fea0003800000 */
.L_x_569:
[----:B------:R-:W-:Y:S05]  /*14500*/  EXIT ;  /* 0x000000000000794d */ /* 0x000fea0003800000 */
.L_x_21:
[----:B--2---:R2:W3:Y:S02]  /*14510*/  SYNCS.PHASECHK.TRANS64.TRYWAIT P1, [R3+URZ], R2 ;  /* 0x00000002030075a7 */ /* 0x0044e4000802017f */
[----:B---3--:R-:W-:Y:S05]  /*14520*/  @!P1 NANOSLEEP.SYNCS 0x989680 ;  /* 0x009896800000995d */ /* 0x008fea0003900000 */
[----:B------:R-:W3:Y:S02]  /*14530*/  @!P1 SYNCS.PHASECHK.TRANS64 P1, [R3+URZ], R2 ;  /* 0x00000002030095a7 */ /* 0x000ee4000802007f */
[----:B---3--:R-:W-:Y:S05]  /*14540*/  @!P1 BRA `(.L_x_21) ;  /* 0xfffffffc00f09947 */ /* 0x008fea000383ffff */
[----:B------:R-:W-:Y:S05]  /*14550*/  BRA `(.L_x_20) ;  /* 0xfffffed000647947 */ /* 0x000fea000383ffff */
.L_x_26:
[----:B-1----:R1:W2:Y:S02]  /*14560*/  SYNCS.PHASECHK.TRANS64.TRYWAIT P1, [R4+URZ], R5 ;  /* 0x00000005040075a7 */ /* 0x0022a4000802017f */
[----:B--2---:R-:W-:Y:S05]  /*14570*/  @!P1 NANOSLEEP.SYNCS 0x989680 ;  /* 0x009896800000995d */ /* 0x004fea0003900000 */
[----:B------:R-:W2:Y:S02]  /*14580*/  @!P1 SYNCS.PHASECHK.TRANS64 P1, [R4+URZ], R5 ;  /* 0x00000005040095a7 */ /* 0x000ea4000802007f */
[----:B--2---:R-:W-:Y:S05]  /*14590*/  @!P1 BRA `(.L_x_26) ;  /* 0xfffffffc00f09947 */ /* 0x004fea000383ffff */
[----:B------:R-:W-:Y:S05]  /*145a0*/  BRA `(.L_x_25) ;  /* 0xfffffee400b87947 */ /* 0x000fea000383ffff */
.L_x_557:
[----:B------:R-:W-:Y:S01]  /*145b0*/  BSSY B1, `(.L_x_575) ;  /* 0x0000006000017945 */ /* 0x000fe20003800000 */
[----:B------:R-:W-:-:S07]  /*145c0*/  IMAD.MOV.U32 R15, RZ, RZ, -0x1 ;  /* 0xffffffffff0f7424 */ /* 0x000fce00078e00ff */
[----:B------:R-:W-:Y:S05]  /*145d0*/  WARPSYNC.COLLECTIVE R15, `(.L_x_576) ;  /* 0x000000000f0c7348 */ /* 0x000fea0003c00000 */
[----:B------:R-:W-:Y:S02]  /*145e0*/  ELECT P6, UR62, PT ;  /* 0x00000000003e782f */ /* 0x000fe400038c0000 */
[----:B------:R-:W-:Y:S01]  /*145f0*/  MOV R14, UR62 ;  /* 0x0000003e000e7c02 */ /* 0x000fe20008000f00 */
[----:B------:R-:W-:Y:S10]  /*14600*/  ENDCOLLECTIVE ;  /* 0x000000000000791b */ /* 0x000ff40003800000 */
.L_x_576:
[----:B------:R-:W-:Y:S05]  /*14610*/  BSYNC B1 ;  /* 0x0000000000017941 */ /* 0x000fea0003800000 */
.L_x_575:
[----:B------:R-:W-:Y:S05]  /*14620*/  BRA `(.L_x_577) ;  /* 0xfffffff0002c7947 */ /* 0x000fea000383ffff */
.L_x_560:
[----:B0-----:R0:W2:Y:S02]  /*14630*/  SYNCS.PHASECHK.TRANS64.TRYWAIT P0, [R10+URZ+0x18], R5 ;  /* 0x000018050a0075a7 */ /* 0x0010a4000800017f */
[----:B--2---:R-:W-:Y:S05]  /*14640*/  @!P0 NANOSLEEP.SYNCS 0x989680 ;  /* 0x009896800000895d */ /* 0x004fea0003900000 */
[----:B------:R-:W2:Y:S02]  /*14650*/  @!P0 SYNCS.PHASECHK.TRANS64 P0, [R10+URZ+0x18], R5 ;  /* 0x000018050a0085a7 */ /* 0x000ea4000800007f */
[----:B--2---:R-:W-:Y:S05]  /*14660*/  @!P0 BRA `(.L_x_560) ;  /* 0xfffffffc00f08947 */ /* 0x004fea000383ffff */
[----:B------:R-:W-:Y:S05]  /*14670*/  BRA `(.L_x_578) ;  /* 0xfffffff0006c7947 */ /* 0x000fea000383ffff */
.L_x_568:
[----:B------:R-:W-:Y:S01]  /*14680*/  BSSY B0, `(.L_x_579) ;  /* 0x0000006000007945 */ /* 0x000fe20003800000 */
[----:B------:R-:W-:-:S07]  /*14690*/  IMAD.MOV.U32 R15, RZ, RZ, -0x1 ;  /* 0xffffffffff0f7424 */ /* 0x000fce00078e00ff */
[----:B------:R-:W-:Y:S05]  /*146a0*/  WARPSYNC.COLLECTIVE R15, `(.L_x_580) ;  /* 0x000000000f0c7348 */ /* 0x000fea0003c00000 */
[----:B------:R-:W-:Y:S02]  /*146b0*/  ELECT P6, UR62, PT ;  /* 0x00000000003e782f */ /* 0x000fe400038c0000 */
[----:B------:R-:W-:Y:S01]  /*146c0*/  MOV R14, UR62 ;  /* 0x0000003e000e7c02 */ /* 0x000fe20008000f00 */
[----:B------:R-:W-:Y:S10]  /*146d0*/  ENDCOLLECTIVE ;  /* 0x000000000000791b */ /* 0x000ff40003800000 */
.L_x_580:
[----:B------:R-:W-:Y:S05]  /*146e0*/  BSYNC B0 ;  /* 0x0000000000007941 */ /* 0x000fea0003800000 */
.L_x_579:
[----:B------:R-:W-:Y:S05]  /*146f0*/  BRA `(.L_x_581) ;  /* 0xfffffff800f07947 */ /* 0x000fea000383ffff */
.L_x_572:
[----:B0-----:R0:W1:Y:S02]  /*14700*/  SYNCS.PHASECHK.TRANS64.TRYWAIT P0, [R5+URZ], R2 ;  /* 0x00000002050075a7 */ /* 0x001064000800017f */
[----:B-1----:R-:W-:Y:S05]  /*14710*/  @!P0 NANOSLEEP.SYNCS 0x989680 ;  /* 0x009896800000895d */ /* 0x002fea0003900000 */
[----:B------:R-:W1:Y:S02]  /*14720*/  @!P0 SYNCS.PHASECHK.TRANS64 P0, [R5+URZ], R2 ;  /* 0x00000002050085a7 */ /* 0x000e64000800007f */
[----:B-1----:R-:W-:Y:S05]  /*14730*/  @!P0 BRA `(.L_x_572) ;  /* 0xfffffffc00f08947 */ /* 0x002fea000383ffff */
[----:B------:R-:W-:Y:S05]  /*14740*/  BRA `(.L_x_582) ;  /* 0xfffffffc00187947 */ /* 0x000fea000383ffff */
.L_x_573:
[----:B0-----:R0:W1:Y:S02]  /*14750*/  SYNCS.PHASECHK.TRANS64.TRYWAIT P0, [R7+URZ], R0 ;  /* 0x00000000070075a7 */ /* 0x001064000800017f */
[----:B-1----:R-:W-:Y:S05]  /*14760*/  @!P0 NANOSLEEP.SYNCS 0x989680 ;  /* 0x009896800000895d */ /* 0x002fea0003900000 */
[----:B------:R-:W1:Y:S02]  /*14770*/  @!P0 SYNCS.PHASECHK.TRANS64 P0, [R7+URZ], R0 ;  /* 0x00000000070085a7 */ /* 0x000e64000800007f */
[----:B-1----:R-:W-:Y:S05]  /*14780*/  @!P0 BRA `(.L_x_573) ;  /* 0xfffffffc00f08947 */ /* 0x002fea000383ffff */
[----:B------:R-:W-:Y:S05]  /*14790*/  BRA `(.L_x_583) ;  /* 0xfffffffc00287947 */ /* 0x000fea000383ffff */
.L_x_584:
[----:B------:R-:W-:-:S00]  /*147a0*/  BRA `(.L_x_584) ;  /* 0xfffffffc00fc7947 */ /* 0x000fc0000383ffff */
[----:B------:R-:W-:-:S00]  /*147b0*/  NOP ;  /* 0x0000000000007918 */ /* 0x000fc00000000000 */
        /* <DEDUP_REMOVED lines=12> */
.L_x_585:


//--------------------- .nv.global.init           --------------------------
	.section	.nv.global.init,"aw",@progbits
.nv.global.init:
	.type		$str$22,@object
	.size		$str$22,($str$23 - $str$22)
$str$22:
        /*0000*/ 	.byte	0x6b, 0x5f, 0x74, 0x69, 0x6c, 0x65, 0x5f, 0x63, 0x6f, 0x75, 0x6e, 0x74, 0x20, 0x3e, 0x3d, 0x20
        /*0010*/ 	.byte	0x31, 0x00
	.type		$str$23,@object
	.size		$str$23,(__unnamed_1 - $str$23)
$str$23:
        /*0012*/ 	.byte	0x2f, 0x74, 0x6d, 0x70, 0x2f, 0x63, 0x75, 0x74, 0x6c, 0x61, 0x73, 0x73, 0x5f, 0x73, 0x77, 0x65
        /*0022*/ 	.byte	0x65, 0x70, 0x5f, 0x73, 0x72, 0x63, 0x2f, 0x69, 0x6e, 0x63, 0x6c, 0x75, 0x64, 0x65, 0x2f, 0x63
        /*0032*/ 	.byte	0x75, 0x74, 0x6c, 0x61, 0x73, 0x73, 0x2f, 0x67, 0x65, 0x6d, 0x6d, 0x2f, 0x63, 0x6f, 0x6c, 0x6c
        /*0042*/ 	.byte	0x65, 0x63, 0x74, 0x69, 0x76, 0x65, 0x2f, 0x73, 0x6d, 0x39, 0x30, 0x5f, 0x6d, 0x6d, 0x61, 0x5f
        /*0052*/ 	.byte	0x74, 0x6d, 0x61, 0x5f, 0x67, 0x6d, 0x6d, 0x61, 0x5f, 0x73, 0x73, 0x5f, 0x77, 0x61, 0x72, 0x70
        /*0062*/ 	.byte	0x73, 0x70, 0x65, 0x63, 0x69, 0x61, 0x6c, 0x69, 0x7a, 0x65, 0x64, 0x2e, 0x68, 0x70, 0x70, 0x00
	.type		__unnamed_1,@object
	.size		__unnamed_1,(.L_0 - __unnamed_1)
__unnamed_1:
        /* <DEDUP_REMOVED lines=174> */
        /*0b52*/ 	.byte	0x74, 0x69, 0x74, 0x79, 0x5d, 0x00
.L_0:


//--------------------- .nv.shared._ZN7cutlass13device_kernelINS_4gemm6kernel13GemmUniversalIN4cute5tupleIJiiiiEEENS1_10collective13CollectiveMmaINS1_34MainloopSm90TmaGmmaWarpSpecializedILi3ENS5_IJNS4_1CILi2EEESB_NSA_ILi1EEEEEENS1_35KernelTmaWarpSpecializedCooperativeEEENS5_IJNSA_ILi256EEESG_NSA_ILi64EEEEEEaNS5_IJlSC_lEEEaSJ_NS4_8TiledMMAINS4_8MMA_AtomIJNS4_4SM904GMMA27MMA_64x256x32_S32S8S8_SS_TNEEEENS4_6LayoutINS5_IJSB_SC_SC_EEENS5_IJSC_NSA_ILi0EEESS_EEEEENS5_IJNS4_10UnderscoreESV_SV_EEEEENS4_23SM90_TMA_LOAD_MULTICASTENS4_14ComposedLayoutINS4_7SwizzleILi2ELi4ELi3EEENS4_18smem_ptr_flag_bitsILi8EEENSQ_INS5_IJNSA_ILi8EEESH_EEENS5_IJSH_SC_EEEEEEEvNS4_8identityESY_S18_vS19_EENS_8epilogue10collective6detail29Sm90TmaWarpSpecializedAdapterINS1C_15DefaultEpilogueIaSJ_SJ_NS1B_6thread17LinearCombinationIaLi1EiiLNS1G_9ScaleType4KindE0ELNS_15FloatRoundStyleE2EaEENS1_15EpilogueDefaultEEEEEvvEEEEvNT_6ParamsE --------------------------
	.section	.nv.shared._ZN7cutlass13device_kernelINS_4gemm6kernel13GemmUniversalIN4cute5tupleIJiiiiEEENS1_10collective13CollectiveMmaINS1_34MainloopSm90TmaGmmaWarpSpecializedILi3ENS5_IJNS4_1CILi2EEESB_NSA_ILi1EEEEEENS1_35KernelTmaWarpSpecializedCooperativeEEENS5_IJNSA_ILi256EEESG_NSA_ILi64EEEEEEaNS5_IJlSC_lEEEaSJ_NS4_8TiledMMAINS4_8MMA_AtomIJNS4_4SM904GMMA27MMA_64x256x32_S32S8S8_SS_TNEEEENS4_6LayoutINS5_IJSB_SC_SC_EEENS5_IJSC_NSA_ILi0EEESS_EEEEENS5_IJNS4_10UnderscoreESV_SV_EEEEENS4_23SM90_TMA_LOAD_MULTICASTENS4_14ComposedLayoutINS4_7SwizzleILi2ELi4ELi3EEENS4_18smem_ptr_flag_bitsILi8EEENSQ_INS5_IJNSA_ILi8EEESH_EEENS5_IJSH_SC_EEEEEEEvNS4_8identityESY_S18_vS19_EENS_8epilogue10collective6detail29Sm90TmaWarpSpecializedAdapterINS1C_15DefaultEpilogueIaSJ_SJ_NS1B_6thread17LinearCombinationIaLi1EiiLNS1G_9ScaleType4KindE0ELNS_15FloatRoundStyleE2EaEENS1_15EpilogueDefaultEEEEEvvEEEEvNT_6ParamsE,"aw",@nobits
	.sectionflags	@""
	.align	16
	.zero		1024


//--------------------- .nv.shared.reserved.0     --------------------------
	.section	.nv.shared.reserved.0,"aw",@nobits
	.weak		__nv_reservedSMEM_offset_0_alias
	.size		__nv_reservedSMEM_offset_0_alias, 0, 0
	.other		__nv_reservedSMEM_offset_0_alias,@"STO_CUDA_RESERVED_SHARED STV_DEFAULT"
__nv_reservedSMEM_offset_0_alias:
	.zero		0


//--------------------- .nv.global                --------------------------
	.section	.nv.global,"aw",@nobits
.nv.global:
	.type		_ZN39_INTERNAL_2ba67782_4_k_cu_3c612c74_66614cute1_E,@object
	.size		_ZN39_INTERNAL_2ba67782_4_k_cu_3c612c74_66614cute1_E,(_ZN39_INTERNAL_2ba67782_4_k_cu_3c612c74_66614cuda3std3__45__cpo6cbeginE - _ZN39_INTERNAL_2ba67782_4_k_cu_3c612c74_66614cute1_E)
_ZN39_INTERNAL_2ba67782_4_k_cu_3c612c74_66614cute1_E:
	.zero		1
	.type		_ZN39_INTERNAL_2ba67782_4_k_cu_3c612c74_66614cuda3std3__45__cpo6cbeginE,@object
	.size		_ZN39_INTERNAL_2ba67782_4_k_cu_3c612c74_66614cuda3std3__45__cpo6cbeginE,(_ZN39_INTERNAL_2ba67782_4_k_cu_3c612c74_66614cuda3std3__48in_placeE - _ZN39_INTERNAL_2ba67782_4_k_cu_3c612c74_66614cuda3std3__45__cpo6cbeginE)
_ZN39_INTERNAL_2ba67782_4_k_cu_3c612c74_66614cuda3std3__45__cpo6cbeginE:
	.zero		1
	.type		_ZN39_INTERNAL_2ba67782_4_k_cu_3c612c74_66614cuda3std3__48in_placeE,@object
	.size		_ZN39_INTERNAL_2ba67782_4_k_cu_3c612c74_66614cuda3std3__48in_placeE,(_ZN39_INTERNAL_2ba67782_4_k_cu_3c612c74_66614cuda3std6ranges3__45__cpo9iter_moveE - _ZN39_INTERNAL_2ba67782_4_k_cu_3c612c74_66614cuda3std3__48in_placeE)
_ZN39_INTERNAL_2ba67782_4_k_cu_3c612c74_66614cuda3std3__48in_placeE:
	.zero		1
	.type		_ZN39_INTERNAL_2ba67782_4_k_cu_3c612c74_66614cuda3std6ranges3__45__cpo9iter_moveE,@object
	.size		_ZN39_INTERNAL_2ba67782_4_k_cu_3c612c74_66614cuda3std6ranges3__45__cpo9iter_moveE,(_ZN39_INTERNAL_2ba67782_4_k_cu_3c612c74_66614cuda3std3__45__cpo5beginE - _ZN39_INTERNAL_2ba67782_4_k_cu_3c612c74_66614cuda3std6ranges3__45__cpo9iter_moveE)
_ZN39_INTERNAL_2ba67782_4_k_cu_3c612c74_66614cuda3std6ranges3__45__cpo9iter_moveE:
	.zero		1
	.type		_ZN39_INTERNAL_2ba67782_4_k_cu_3c612c74_66614cuda3std3__45__cpo5beginE,@object
	.size		_ZN39_INTERNAL_2ba67782_4_k_cu_3c612c74_66614cuda3std3__45__cpo5beginE,(_ZN39_INTERNAL_2ba67782_4_k_cu_3c612c74_66614cuda3std3__441_GLOBAL__N__2ba67782_4_k_cu_3c612c74_66616ignoreE - _ZN39_INTERNAL_2ba67782_4_k_cu_3c612c74_66614cuda3std3__45__cpo5beginE)
_ZN39_INTERNAL_2ba67782_4_k_cu_3c612c74_66614cuda3std3__45__cpo5beginE:
	.zero		1
	.type		_ZN39_INTERNAL_2ba67782_4_k_cu_3c612c74_66614cuda3std3__441_GLOBAL__N__2ba67782_4_k_cu_3c612c74_66616ignoreE,@object
	.size		_ZN39_INTERNAL_2ba67782_4_k_cu_3c612c74_66614cuda3std3__441_GLOBAL__N__2ba67782_4_k_cu_3c612c74_66616ignoreE,(_ZN39_INTERNAL_2ba67782_4_k_cu_3c612c74_66614cute7productE - _ZN39_INTERNAL_2ba67782_4_k_cu_3c612c74_66614cuda3std3__441_GLOBAL__N__2ba67782_4_k_cu_3c612c74_66616ignoreE)
_ZN39_INTERNAL_2ba67782_4_k_cu_3c612c74_66614cuda3std3__441_GLOBAL__N__2ba67782_4_k_cu_3c612c74_66616ignoreE:
	.zero		1
	.type		_ZN39_INTERNAL_2ba67782_4_k_cu_3c612c74_66614cute7productE,@object
	.size		_ZN39_INTERNAL_2ba67782_4_k_cu_3c612c74_66614cute7productE,(_ZN39_INTERNAL_2ba67782_4_k_cu_3c612c74_66614cuda3std3__45__cpo3endE - _ZN39_INTERNAL_2ba67782_4_k_cu_3c612c74_66614cute7productE)
_ZN39_INTERNAL_2ba67782_4_k_cu_3c612c74_66614cute7productE:
	.zero		1
	.type		_ZN39_INTERNAL_2ba67782_4_k_cu_3c612c74_66614cuda3std3__45__cpo3endE,@object
	.size		_ZN39_INTERNAL_2ba67782_4_k_cu_3c612c74_66614cuda3std3__45__cpo3endE,(_ZN39_INTERNAL_2ba67782_4_k_cu_3c612c74_66614cuda3std3__419piecewise_constructE - _ZN39_INTERNAL_2ba67782_4_k_cu_3c612c74_66614cuda3std3__45__cpo3endE)
_ZN39_INTERNAL_2ba67782_4_k_cu_3c612c74_66614cuda3std3__45__cpo3endE:
	.zero		1
	.type		_ZN39_INTERNAL_2ba67782_4_k_cu_3c612c74_66614cuda3std3__419piecewise_constructE,@object
	.size		_ZN39_INTERNAL_2ba67782_4_k_cu_3c612c74_66614cuda3std3__419piecewise_constructE,(_ZN39_INTERNAL_2ba67782_4_k_cu_3c612c74_66614cuda3std3__45__cpo4cendE - _ZN39_INTERNAL_2ba67782_4_k_cu_3c612c74_66614cuda3std3__419piecewise_constructE)
_ZN39_INTERNAL_2ba67782_4_k_cu_3c612c74_66614cuda3std3__419piecewise_constructE:
	.zero		1
	.type		_ZN39_INTERNAL_2ba67782_4_k_cu_3c612c74_66614cuda3std3__45__cpo4cendE,@object
	.size		_ZN39_INTERNAL_2ba67782_4_k_cu_3c612c74_66614cuda3std3__45__cpo4cendE,(_ZN39_INTERNAL_2ba67782_4_k_cu_3c612c74_66614cuda3std6ranges3__45__cpo4swapE - _ZN39_INTERNAL_2ba67782_4_k_cu_3c612c74_66614cuda3std3__45__cpo4cendE)
_ZN39_INTERNAL_2ba67782_4_k_cu_3c612c74_66614cuda3std3__45__cpo4cendE:
	.zero		1
	.type		_ZN39_INTERNAL_2ba67782_4_k_cu_3c612c74_66614cuda3std6ranges3__45__cpo4swapE,@object
	.size		_ZN39_INTERNAL_2ba67782_4_k_cu_3c612c74_66614cuda3std6ranges3__45__cpo4swapE,(.L_8 - _ZN39_INTERNAL_2ba67782_4_k_cu_3c612c74_66614cuda3std6ranges3__45__cpo4swapE)
_ZN39_INTERNAL_2ba67782_4_k_cu_3c612c74_66614cuda3std6ranges3__45__cpo4swapE:
	.zero		1
.L_8:


//--------------------- .nv.constant0._ZN7cutlass13device_kernelINS_4gemm6kernel13GemmUniversalIN4cute5tupleIJiiiiEEENS1_10collective13CollectiveMmaINS1_34MainloopSm90TmaGmmaWarpSpecializedILi3ENS5_IJNS4_1CILi2EEESB_NSA_ILi1EEEEEENS1_35KernelTmaWarpSpecializedCooperativeEEENS5_IJNSA_ILi256EEESG_NSA_ILi64EEEEEEaNS5_IJlSC_lEEEaSJ_NS4_8TiledMMAINS4_8MMA_AtomIJNS4_4SM904GMMA27MMA_64x256x32_S32S8S8_SS_TNEEEENS4_6LayoutINS5_IJSB_SC_SC_EEENS5_IJSC_NSA_ILi0EEESS_EEEEENS5_IJNS4_10UnderscoreESV_SV_EEEEENS4_23SM90_TMA_LOAD_MULTICASTENS4_14ComposedLayoutINS4_7SwizzleILi2ELi4ELi3EEENS4_18smem_ptr_flag_bitsILi8EEENSQ_INS5_IJNSA_ILi8EEESH_EEENS5_IJSH_SC_EEEEEEEvNS4_8identityESY_S18_vS19_EENS_8epilogue10collective6detail29Sm90TmaWarpSpecializedAdapterINS1C_15DefaultEpilogueIaSJ_SJ_NS1B_6thread17LinearCombinationIaLi1EiiLNS1G_9ScaleType4KindE0ELNS_15FloatRoundStyleE2EaEENS1_15EpilogueDefaultEEEEEvvEEEEvNT_6ParamsE --------------------------
	.section	.nv.constant0._ZN7cutlass13device_kernelINS_4gemm6kernel13GemmUniversalIN4cute5tupleIJiiiiEEENS1_10collective13CollectiveMmaINS1_34MainloopSm90TmaGmmaWarpSpecializedILi3ENS5_IJNS4_1CILi2EEESB_NSA_ILi1EEEEEENS1_35KernelTmaWarpSpecializedCooperativeEEENS5_IJNSA_ILi256EEESG_NSA_ILi64EEEEEEaNS5_IJlSC_lEEEaSJ_NS4_8TiledMMAINS4_8MMA_AtomIJNS4_4SM904GMMA27MMA_64x256x32_S32S8S8_SS_TNEEEENS4_6LayoutINS5_IJSB_SC_SC_EEENS5_IJSC_NSA_ILi0EEESS_EEEEENS5_IJNS4_10UnderscoreESV_SV_EEEEENS4_23SM90_TMA_LOAD_MULTICASTENS4_14ComposedLayoutINS4_7SwizzleILi2ELi4ELi3EEENS4_18smem_ptr_flag_bitsILi8EEENSQ_INS5_IJNSA_ILi8EEESH_EEENS5_IJSH_SC_EEEEEEEvNS4_8identityESY_S18_vS19_EENS_8epilogue10collective6detail29Sm90TmaWarpSpecializedAdapterINS1C_15DefaultEpilogueIaSJ_SJ_NS1B_6thread17LinearCombinationIaLi1EiiLNS1G_9ScaleType4KindE0ELNS_15FloatRoundStyleE2EaEENS1_15EpilogueDefaultEEEEEvvEEEEvNT_6ParamsE,"a",@progbits
	.sectionflags	@""
	.align	4
.nv.constant0._ZN7cutlass13device_kernelINS_4gemm6kernel13GemmUniversalIN4cute5tupleIJiiiiEEENS1_10collective13CollectiveMmaINS1_34MainloopSm90TmaGmmaWarpSpecializedILi3ENS5_IJNS4_1CILi2EEESB_NSA_ILi1EEEEEENS1_35KernelTmaWarpSpecializedCooperativeEEENS5_IJNSA_ILi256EEESG_NSA_ILi64EEEEEEaNS5_IJlSC_lEEEaSJ_NS4_8TiledMMAINS4_8MMA_AtomIJNS4_4SM904GMMA27MMA_64x256x32_S32S8S8_SS_TNEEEENS4_6LayoutINS5_IJSB_SC_SC_EEENS5_IJSC_NSA_ILi0EEESS_EEEEENS5_IJNS4_10UnderscoreESV_SV_EEEEENS4_23SM90_TMA_LOAD_MULTICASTENS4_14ComposedLayoutINS4_7SwizzleILi2ELi4ELi3EEENS4_18smem_ptr_flag_bitsILi8EEENSQ_INS5_IJNSA_ILi8EEESH_EEENS5_IJSH_SC_EEEEEEEvNS4_8identityESY_S18_vS19_EENS_8epilogue10collective6detail29Sm90TmaWarpSpecializedAdapterINS1C_15DefaultEpilogueIaSJ_SJ_NS1B_6thread17LinearCombinationIaLi1EiiLNS1G_9ScaleType4KindE0ELNS_15FloatRoundStyleE2EaEENS1_15EpilogueDefaultEEEEEvvEEEEvNT_6ParamsE:
	.zero		1664


//--------------------- SYMBOLS --------------------------

	.type		.nv.reservedSmem.offset0,@object
	.size		.nv.reservedSmem.offset0,0x4
	.type		__assertfail,@function
